//
// Generated by NVIDIA NVVM Compiler
//
// Compiler Build ID: CL-36424714
// Cuda compilation tools, release 13.0, V13.0.88
// Based on NVVM 20.0.0
//

.version 9.0
.target sm_100
.address_size 64

	// .globl	_Z6rowaddPiS_S_

.visible .entry _Z6rowaddPiS_S_(
	.param .u64 .ptr .align 1 _Z6rowaddPiS_S__param_0,
	.param .u64 .ptr .align 1 _Z6rowaddPiS_S__param_1,
	.param .u64 .ptr .align 1 _Z6rowaddPiS_S__param_2
)
{
	.reg .pred 	%p<6>;
	.reg .b32 	%r<35>;
	.reg .b64 	%rd<34>;

	ld.param.u64 	%rd22, [_Z6rowaddPiS_S__param_0];
	ld.param.u64 	%rd23, [_Z6rowaddPiS_S__param_1];
	ld.param.u64 	%rd24, [_Z6rowaddPiS_S__param_2];
	cvta.to.global.u64 	%rd1, %rd24;
	cvta.to.global.u64 	%rd2, %rd23;
	cvta.to.global.u64 	%rd3, %rd22;
	mov.u32 	%r12, %ctaid.x;
	mov.u32 	%r1, %nctaid.x;
	setp.ne.s32 	%p1, %r12, 0;
	@%p1 bra 	$L__BB0_7;
	mov.u32 	%r14, %tid.x;
	mul.lo.s32 	%r2, %r14, %r1;
	and.b32  	%r3, %r1, 3;
	setp.lt.u32 	%p2, %r1, 4;
	mov.b32 	%r33, 0;
	@%p2 bra 	$L__BB0_4;
	and.b32  	%r33, %r1, 2147483644;
	and.b32  	%r15, %r1, -4;
	neg.s32 	%r32, %r15;
	mul.wide.u32 	%rd25, %r2, 4;
	add.s64 	%rd26, %rd25, 8;
	add.s64 	%rd30, %rd3, %rd26;
	add.s64 	%rd29, %rd2, %rd26;
	add.s64 	%rd28, %rd1, %rd26;
$L__BB0_3:
	ld.global.u32 	%r16, [%rd30+-8];
	ld.global.u32 	%r17, [%rd29+-8];
	add.s32 	%r18, %r17, %r16;
	st.global.u32 	[%rd28+-8], %r18;
	ld.global.u32 	%r19, [%rd30+-4];
	ld.global.u32 	%r20, [%rd29+-4];
	add.s32 	%r21, %r20, %r19;
	st.global.u32 	[%rd28+-4], %r21;
	ld.global.u32 	%r22, [%rd30];
	ld.global.u32 	%r23, [%rd29];
	add.s32 	%r24, %r23, %r22;
	st.global.u32 	[%rd28], %r24;
	ld.global.u32 	%r25, [%rd30+4];
	ld.global.u32 	%r26, [%rd29+4];
	add.s32 	%r27, %r26, %r25;
	st.global.u32 	[%rd28+4], %r27;
	add.s32 	%r32, %r32, 4;
	add.s64 	%rd30, %rd30, 16;
	add.s64 	%rd29, %rd29, 16;
	add.s64 	%rd28, %rd28, 16;
	setp.ne.s32 	%p3, %r32, 0;
	@%p3 bra 	$L__BB0_3;
$L__BB0_4:
	setp.eq.s32 	%p4, %r3, 0;
	@%p4 bra 	$L__BB0_7;
	add.s32 	%r28, %r33, %r2;
	mul.wide.u32 	%rd27, %r28, 4;
	add.s64 	%rd33, %rd1, %rd27;
	add.s64 	%rd32, %rd2, %rd27;
	add.s64 	%rd31, %rd3, %rd27;
	neg.s32 	%r34, %r3;
$L__BB0_6:
	.pragma "nounroll";
	ld.global.u32 	%r29, [%rd31];
	ld.global.u32 	%r30, [%rd32];
	add.s32 	%r31, %r30, %r29;
	st.global.u32 	[%rd33], %r31;
	add.s64 	%rd33, %rd33, 4;
	add.s64 	%rd32, %rd32, 4;
	add.s64 	%rd31, %rd31, 4;
	add.s32 	%r34, %r34, 1;
	setp.ne.s32 	%p5, %r34, 0;
	@%p5 bra 	$L__BB0_6;
$L__BB0_7:
	ret;

}
	// .globl	_Z6coladdPiS_S_
.visible .entry _Z6coladdPiS_S_(
	.param .u64 .ptr .align 1 _Z6coladdPiS_S__param_0,
	.param .u64 .ptr .align 1 _Z6coladdPiS_S__param_1,
	.param .u64 .ptr .align 1 _Z6coladdPiS_S__param_2
)
{
	.reg .pred 	%p<6>;
	.reg .b32 	%r<38>;
	.reg .b64 	%rd<41>;

	ld.param.u64 	%rd19, [_Z6coladdPiS_S__param_0];
	ld.param.u64 	%rd20, [_Z6coladdPiS_S__param_1];
	ld.param.u64 	%rd21, [_Z6coladdPiS_S__param_2];
	cvta.to.global.u64 	%rd1, %rd21;
	cvta.to.global.u64 	%rd2, %rd20;
	cvta.to.global.u64 	%rd3, %rd19;
	mov.u32 	%r1, %tid.x;
	mov.u32 	%r12, %ctaid.x;
	mov.u32 	%r2, %ntid.x;
	setp.ne.s32 	%p1, %r12, 0;
	@%p1 bra 	$L__BB1_7;
	and.b32  	%r3, %r2, 3;
	setp.lt.u32 	%p2, %r2, 4;
	mov.b32 	%r36, 0;
	@%p2 bra 	$L__BB1_4;
	and.b32  	%r36, %r2, 2044;
	and.b32  	%r14, %r2, -4;
	neg.s32 	%r35, %r14;
	add.s32 	%r15, %r1, %r2;
	mul.wide.u32 	%rd4, %r15, 4;
	mul.wide.u32 	%rd5, %r2, 16;
	shl.b32 	%r16, %r2, 1;
	add.s32 	%r17, %r1, %r16;
	mul.wide.u32 	%rd6, %r17, 4;
	mad.lo.s32 	%r18, %r2, 3, %r1;
	mul.wide.u32 	%rd7, %r18, 4;
	mul.wide.u32 	%rd8, %r1, 4;
	mov.u64 	%rd37, %rd3;
	mov.u64 	%rd38, %rd2;
	mov.u64 	%rd39, %rd1;
$L__BB1_3:
	add.s64 	%rd22, %rd37, %rd8;
	ld.global.u32 	%r19, [%rd22];
	add.s64 	%rd23, %rd38, %rd8;
	ld.global.u32 	%r20, [%rd23];
	add.s32 	%r21, %r20, %r19;
	add.s64 	%rd24, %rd39, %rd8;
	st.global.u32 	[%rd24], %r21;
	add.s64 	%rd25, %rd37, %rd4;
	ld.global.u32 	%r22, [%rd25];
	add.s64 	%rd26, %rd38, %rd4;
	ld.global.u32 	%r23, [%rd26];
	add.s32 	%r24, %r23, %r22;
	add.s64 	%rd27, %rd39, %rd4;
	st.global.u32 	[%rd27], %r24;
	add.s64 	%rd28, %rd37, %rd6;
	ld.global.u32 	%r25, [%rd28];
	add.s64 	%rd29, %rd38, %rd6;
	ld.global.u32 	%r26, [%rd29];
	add.s32 	%r27, %r26, %r25;
	add.s64 	%rd30, %rd39, %rd6;
	st.global.u32 	[%rd30], %r27;
	add.s64 	%rd31, %rd37, %rd7;
	ld.global.u32 	%r28, [%rd31];
	add.s64 	%rd32, %rd38, %rd7;
	ld.global.u32 	%r29, [%rd32];
	add.s32 	%r30, %r29, %r28;
	add.s64 	%rd33, %rd39, %rd7;
	st.global.u32 	[%rd33], %r30;
	add.s32 	%r35, %r35, 4;
	add.s64 	%rd39, %rd39, %rd5;
	add.s64 	%rd38, %rd38, %rd5;
	add.s64 	%rd37, %rd37, %rd5;
	setp.ne.s32 	%p3, %r35, 0;
	@%p3 bra 	$L__BB1_3;
$L__BB1_4:
	setp.eq.s32 	%p4, %r3, 0;
	@%p4 bra 	$L__BB1_7;
	mad.lo.s32 	%r31, %r2, %r36, %r1;
	mul.wide.u32 	%rd40, %r31, 4;
	mul.wide.u32 	%rd16, %r2, 4;
	neg.s32 	%r37, %r3;
$L__BB1_6:
	.pragma "nounroll";
	add.s64 	%rd34, %rd3, %rd40;
	ld.global.u32 	%r32, [%rd34];
	add.s64 	%rd35, %rd2, %rd40;
	ld.global.u32 	%r33, [%rd35];
	add.s32 	%r34, %r33, %r32;
	add.s64 	%rd36, %rd1, %rd40;
	st.global.u32 	[%rd36], %r34;
	add.s64 	%rd40, %rd40, %rd16;
	add.s32 	%r37, %r37, 1;
	setp.ne.s32 	%p5, %r37, 0;
	@%p5 bra 	$L__BB1_6;
$L__BB1_7:
	ret;

}
	// .globl	_Z3addPiS_S_
.visible .entry _Z3addPiS_S_(
	.param .u64 .ptr .align 1 _Z3addPiS_S__param_0,
	.param .u64 .ptr .align 1 _Z3addPiS_S__param_1,
	.param .u64 .ptr .align 1 _Z3addPiS_S__param_2
)
{
	.reg .b32 	%r<8>;
	.reg .b64 	%rd<11>;

	ld.param.u64 	%rd1, [_Z3addPiS_S__param_0];
	ld.param.u64 	%rd2, [_Z3addPiS_S__param_1];
	ld.param.u64 	%rd3, [_Z3addPiS_S__param_2];
	cvta.to.global.u64 	%rd4, %rd3;
	cvta.to.global.u64 	%rd5, %rd2;
	cvta.to.global.u64 	%rd6, %rd1;
	mov.u32 	%r1, %tid.x;
	mov.u32 	%r2, %ctaid.x;
	mov.u32 	%r3, %ntid.x;
	mad.lo.s32 	%r4, %r3, %r2, %r1;
	mul.wide.u32 	%rd7, %r4, 4;
	add.s64 	%rd8, %rd6, %rd7;
	ld.global.u32 	%r5, [%rd8];
	add.s64 	%rd9, %rd5, %rd7;
	ld.global.u32 	%r6, [%rd9];
	add.s32 	%r7, %r6, %r5;
	add.s64 	%rd10, %rd4, %rd7;
	st.global.u32 	[%rd10], %r7;
	ret;

}


// ===== COMPILED SASS (sm_100) =====

	.target	sm_100

	.elftype	@"ET_EXEC"


//--------------------- .note.nv.tkinfo           --------------------------
	.section	.note.nv.tkinfo,"",@"SHT_NOTE"
	.sectionflags	@"SHF_NOTE_NV_TKINFO"
	.tkinfo
        /*0018*/ 	.word	0x00000002
        /*0030*/ 	.string	""
        /*0030*/ 	.string	"ptxas"
        /*0030*/ 	.string	"Cuda compilation tools, release 13.0, V13.0.88"
        /*0030*/ 	.string	"Build cuda_13.0.r13.0/compiler.36424714_0"
        /*0030*/ 	.string	"-arch sm_100 -m 64 "



//--------------------- .note.nv.cuinfo           --------------------------
	.section	.note.nv.cuinfo,"",@"SHT_NOTE"
	.sectionflags	@"SHF_NOTE_NV_CUINFO"
        /*0018*/ 	.short	0x0002
        /*001a*/ 	.short	0x0064
        /*001c*/ 	.short	0x0082
	.zero		2


//--------------------- .nv.info                  --------------------------
	.section	.nv.info,"",@"SHT_CUDA_INFO"
	.align	4


	//----- nvinfo : EIATTR_REGCOUNT
	.align		4
        /*0000*/ 	.byte	0x04, 0x2f
        /*0002*/ 	.short	(.L_1 - .L_0)
	.align		4
.L_0:
        /*0004*/ 	.word	index@(_Z6rowaddPiS_S_)
        /*0008*/ 	.word	0x00000012


	//----- nvinfo : EIATTR_FRAME_SIZE
	.align		4
.L_1:
        /*000c*/ 	.byte	0x04, 0x11
        /*000e*/ 	.short	(.L_3 - .L_2)
	.align		4
.L_2:
        /*0010*/ 	.word	index@(_Z6rowaddPiS_S_)
        /*0014*/ 	.word	0x00000000


	//----- nvinfo : EIATTR_REGCOUNT
	.align		4
.L_3:
        /*0018*/ 	.byte	0x04, 0x2f
        /*001a*/ 	.short	(.L_5 - .L_4)
	.align		4
.L_4:
        /*001c*/ 	.word	index@(_Z6coladdPiS_S_)
        /*0020*/ 	.word	0x00000020


	//----- nvinfo : EIATTR_FRAME_SIZE
	.align		4
.L_5:
        /*0024*/ 	.byte	0x04, 0x11
        /*0026*/ 	.short	(.L_7 - .L_6)
	.align		4
.L_6:
        /*0028*/ 	.word	index@(_Z6coladdPiS_S_)
        /*002c*/ 	.word	0x00000000


	//----- nvinfo : EIATTR_REGCOUNT
	.align		4
.L_7:
        /*0030*/ 	.byte	0x04, 0x2f
        /*0032*/ 	.short	(.L_9 - .L_8)
	.align		4
.L_8:
        /*0034*/ 	.word	index@(_Z3addPiS_S_)
        /*0038*/ 	.word	0x0000000c


	//----- nvinfo : EIATTR_FRAME_SIZE
	.align		4
.L_9:
        /*003c*/ 	.byte	0x04, 0x11
        /*003e*/ 	.short	(.L_11 - .L_10)
	.align		4
.L_10:
        /*0040*/ 	.word	index@(_Z3addPiS_S_)
        /*0044*/ 	.word	0x00000000


	//----- nvinfo : EIATTR_MIN_STACK_SIZE
	.align		4
.L_11:
        /*0048*/ 	.byte	0x04, 0x12
        /*004a*/ 	.short	(.L_13 - .L_12)
	.align		4
.L_12:
        /*004c*/ 	.word	index@(_Z3addPiS_S_)
        /*0050*/ 	.word	0x00000000


	//----- nvinfo : EIATTR_MIN_STACK_SIZE
	.align		4
.L_13:
        /*0054*/ 	.byte	0x04, 0x12
        /*0056*/ 	.short	(.L_15 - .L_14)
	.align		4
.L_14:
        /*0058*/ 	.word	index@(_Z6coladdPiS_S_)
        /*005c*/ 	.word	0x00000000


	//----- nvinfo : EIATTR_MIN_STACK_SIZE
	.align		4
.L_15:
        /*0060*/ 	.byte	0x04, 0x12
        /*0062*/ 	.short	(.L_17 - .L_16)
	.align		4
.L_16:
        /*0064*/ 	.word	index@(_Z6rowaddPiS_S_)
        /*0068*/ 	.word	0x00000000
.L_17:


//--------------------- .nv.compat                --------------------------
	.section	.nv.compat,"",@"SHT_CUDA_COMPAT_INFO"
	.align	4
        /*0000*/ 	.byte	0x02, 0x09, 0x00, 0x00, 0x02, 0x02, 0x01, 0x00, 0x02, 0x05, 0x05, 0x00, 0x03, 0x07, 0x01, 0x01
        /*0010*/ 	.byte	0x02, 0x03, 0x00, 0x00, 0x02, 0x06, 0x01, 0x00, 0x04, 0x0b, 0x08, 0x00, 0x09, 0x00, 0x00, 0x00
        /*0020*/ 	.byte	0x00, 0x00, 0x00, 0x00


//--------------------- .nv.info._Z3addPiS_S_     --------------------------
	.section	.nv.info._Z3addPiS_S_,"",@"SHT_CUDA_INFO"
	.sectionflags	@""
	.align	4


	//----- nvinfo : EIATTR_CUDA_API_VERSION
	.align		4
        /*0000*/ 	.byte	0x04, 0x37
        /*0002*/ 	.short	(.L_19 - .L_18)
.L_18:
        /*0004*/ 	.word	0x00000082


	//----- nvinfo : EIATTR_KPARAM_INFO
	.align		4
.L_19:
        /*0008*/ 	.byte	0x04, 0x17
        /*000a*/ 	.short	(.L_21 - .L_20)
.L_20:
        /*000c*/ 	.word	0x00000000
        /*0010*/ 	.short	0x0002
        /*0012*/ 	.short	0x0010
        /*0014*/ 	.byte	0x00, 0xf5, 0x21, 0x00


	//----- nvinfo : EIATTR_KPARAM_INFO
	.align		4
.L_21:
        /*0018*/ 	.byte	0x04, 0x17
        /*001a*/ 	.short	(.L_23 - .L_22)
.L_22:
        /*001c*/ 	.word	0x00000000
        /*0020*/ 	.short	0x0001
        /*0022*/ 	.short	0x0008
        /*0024*/ 	.byte	0x00, 0xf5, 0x21, 0x00


	//----- nvinfo : EIATTR_KPARAM_INFO
	.align		4
.L_23:
        /*0028*/ 	.byte	0x04, 0x17
        /*002a*/ 	.short	(.L_25 - .L_24)
.L_24:
        /*002c*/ 	.word	0x00000000
        /*0030*/ 	.short	0x0000
        /*0032*/ 	.short	0x0000
        /*0034*/ 	.byte	0x00, 0xf5, 0x21, 0x00


	//----- nvinfo : EIATTR_SPARSE_MMA_MASK
	.align		4
.L_25:
        /*0038*/ 	.byte	0x03, 0x50
        /*003a*/ 	.short	0x0000


	//----- nvinfo : EIATTR_MAXREG_COUNT
	.align		4
        /*003c*/ 	.byte	0x03, 0x1b
        /*003e*/ 	.short	0x00ff


	//----- nvinfo : EIATTR_MERCURY_ISA_VERSION
	.align		4
        /*0040*/ 	.byte	0x03, 0x5f
        /*0042*/ 	.short	0x0101


	//----- nvinfo : EIATTR_VRC_CTA_INIT_COUNT
	.align		4
        /*0044*/ 	.byte	0x02, 0x4a
	.zero		1
	.zero		1


	//----- nvinfo : EIATTR_EXIT_INSTR_OFFSETS
	.align		4
        /*0048*/ 	.byte	0x04, 0x1c
        /*004a*/ 	.short	(.L_27 - .L_26)


	//   ....[0]....
.L_26:
        /*004c*/ 	.word	0x00000100


	//----- nvinfo : EIATTR_CBANK_PARAM_SIZE
	.align		4
.L_27:
        /*0050*/ 	.byte	0x03, 0x19
        /*0052*/ 	.short	0x0018


	//----- nvinfo : EIATTR_PARAM_CBANK
	.align		4
        /*0054*/ 	.byte	0x04, 0x0a
        /*0056*/ 	.short	(.L_29 - .L_28)
	.align		4
.L_28:
        /*0058*/ 	.word	index@(.nv.constant0._Z3addPiS_S_)
        /*005c*/ 	.short	0x0380
        /*005e*/ 	.short	0x0018


	//----- nvinfo : EIATTR_SW_WAR
	.align		4
.L_29:
        /*0060*/ 	.byte	0x04, 0x36
        /*0062*/ 	.short	(.L_31 - .L_30)
.L_30:
        /*0064*/ 	.word	0x00000008
.L_31:


//--------------------- .nv.info._Z6coladdPiS_S_  --------------------------
	.section	.nv.info._Z6coladdPiS_S_,"",@"SHT_CUDA_INFO"
	.sectionflags	@""
	.align	4


	//----- nvinfo : EIATTR_CUDA_API_VERSION
	.align		4
        /*0000*/ 	.byte	0x04, 0x37
        /*0002*/ 	.short	(.L_33 - .L_32)
.L_32:
        /*0004*/ 	.word	0x00000082


	//----- nvinfo : EIATTR_KPARAM_INFO
	.align		4
.L_33:
        /*0008*/ 	.byte	0x04, 0x17
        /*000a*/ 	.short	(.L_35 - .L_34)
.L_34:
        /*000c*/ 	.word	0x00000000
        /*0010*/ 	.short	0x0002
        /*0012*/ 	.short	0x0010
        /*0014*/ 	.byte	0x00, 0xf5, 0x21, 0x00


	//----- nvinfo : EIATTR_KPARAM_INFO
	.align		4
.L_35:
        /*0018*/ 	.byte	0x04, 0x17
        /*001a*/ 	.short	(.L_37 - .L_36)
.L_36:
        /*001c*/ 	.word	0x00000000
        /*0020*/ 	.short	0x0001
        /*0022*/ 	.short	0x0008
        /*0024*/ 	.byte	0x00, 0xf5, 0x21, 0x00


	//----- nvinfo : EIATTR_KPARAM_INFO
	.align		4
.L_37:
        /*0028*/ 	.byte	0x04, 0x17
        /*002a*/ 	.short	(.L_39 - .L_38)
.L_38:
        /*002c*/ 	.word	0x00000000
        /*0030*/ 	.short	0x0000
        /*0032*/ 	.short	0x0000
        /*0034*/ 	.byte	0x00, 0xf5, 0x21, 0x00


	//----- nvinfo : EIATTR_SPARSE_MMA_MASK
	.align		4
.L_39:
        /*0038*/ 	.byte	0x03, 0x50
        /*003a*/ 	.short	0x0000


	//----- nvinfo : EIATTR_MAXREG_COUNT
	.align		4
        /*003c*/ 	.byte	0x03, 0x1b
        /*003e*/ 	.short	0x00ff


	//----- nvinfo : EIATTR_MERCURY_ISA_VERSION
	.align		4
        /*0040*/ 	.byte	0x03, 0x5f
        /*0042*/ 	.short	0x0101


	//----- nvinfo : EIATTR_VRC_CTA_INIT_COUNT
	.align		4
        /*0044*/ 	.byte	0x02, 0x4a
	.zero		1
	.zero		1


	//----- nvinfo : EIATTR_EXIT_INSTR_OFFSETS
	.align		4
        /*0048*/ 	.byte	0x04, 0x1c
        /*004a*/ 	.short	(.L_41 - .L_40)


	//   ....[0]....
.L_40:
        /*004c*/ 	.word	0x00000040


	//   ....[1]....
        /*0050*/ 	.word	0x00001020


	//   ....[2]....
        /*0054*/ 	.word	0x00001160


	//----- nvinfo : EIATTR_CBANK_PARAM_SIZE
	.align		4
.L_41:
        /*0058*/ 	.byte	0x03, 0x19
        /*005a*/ 	.short	0x0018


	//----- nvinfo : EIATTR_PARAM_CBANK
	.align		4
        /*005c*/ 	.byte	0x04, 0x0a
        /*005e*/ 	.short	(.L_43 - .L_42)
	.align		4
.L_42:
        /*0060*/ 	.word	index@(.nv.constant0._Z6coladdPiS_S_)
        /*0064*/ 	.short	0x0380
        /*0066*/ 	.short	0x0018


	//----- nvinfo : EIATTR_SW_WAR
	.align		4
.L_43:
        /*0068*/ 	.byte	0x04, 0x36
        /*006a*/ 	.short	(.L_45 - .L_44)
.L_44:
        /*006c*/ 	.word	0x00000008
.L_45:


//--------------------- .nv.info._Z6rowaddPiS_S_  --------------------------
	.section	.nv.info._Z6rowaddPiS_S_,"",@"SHT_CUDA_INFO"
	.sectionflags	@""
	.align	4


	//----- nvinfo : EIATTR_CUDA_API_VERSION
	.align		4
        /*0000*/ 	.byte	0x04, 0x37
        /*0002*/ 	.short	(.L_47 - .L_46)
.L_46:
        /*0004*/ 	.word	0x00000082


	//----- nvinfo : EIATTR_KPARAM_INFO
	.align		4
.L_47:
        /*0008*/ 	.byte	0x04, 0x17
        /*000a*/ 	.short	(.L_49 - .L_48)
.L_48:
        /*000c*/ 	.word	0x00000000
        /*0010*/ 	.short	0x0002
        /*0012*/ 	.short	0x0010
        /*0014*/ 	.byte	0x00, 0xf5, 0x21, 0x00


	//----- nvinfo : EIATTR_KPARAM_INFO
	.align		4
.L_49:
        /*0018*/ 	.byte	0x04, 0x17
        /*001a*/ 	.short	(.L_51 - .L_50)
.L_50:
        /*001c*/ 	.word	0x00000000
        /*0020*/ 	.short	0x0001
        /*0022*/ 	.short	0x0008
        /*0024*/ 	.byte	0x00, 0xf5, 0x21, 0x00


	//----- nvinfo : EIATTR_KPARAM_INFO
	.align		4
.L_51:
        /*0028*/ 	.byte	0x04, 0x17
        /*002a*/ 	.short	(.L_53 - .L_52)
.L_52:
        /*002c*/ 	.word	0x00000000
        /*0030*/ 	.short	0x0000
        /*0032*/ 	.short	0x0000
        /*0034*/ 	.byte	0x00, 0xf5, 0x21, 0x00


	//----- nvinfo : EIATTR_SPARSE_MMA_MASK
	.align		4
.L_53:
        /*0038*/ 	.byte	0x03, 0x50
        /*003a*/ 	.short	0x0000


	//----- nvinfo : EIATTR_MAXREG_COUNT
	.align		4
        /*003c*/ 	.byte	0x03, 0x1b
        /*003e*/ 	.short	0x00ff


	//----- nvinfo : EIATTR_MERCURY_ISA_VERSION
	.align		4
        /*0040*/ 	.byte	0x03, 0x5f
        /*0042*/ 	.short	0x0101


	//----- nvinfo : EIATTR_VRC_CTA_INIT_COUNT
	.align		4
        /*0044*/ 	.byte	0x02, 0x4a
	.zero		1
	.zero		1


	//----- nvinfo : EIATTR_EXIT_INSTR_OFFSETS
	.align		4
        /*0048*/ 	.byte	0x04, 0x1c
        /*004a*/ 	.short	(.L_55 - .L_54)


	//   ....[0]....
.L_54:
        /*004c*/ 	.word	0x00000030


	//   ....[1]....
        /*0050*/ 	.word	0x00000c00


	//   ....[2]....
        /*0054*/ 	.word	0x00000df0


	//----- nvinfo : EIATTR_CBANK_PARAM_SIZE
	.align		4
.L_55:
        /*0058*/ 	.byte	0x03, 0x19
        /*005a*/ 	.short	0x0018


	//----- nvinfo : EIATTR_PARAM_CBANK
	.align		4
        /*005c*/ 	.byte	0x04, 0x0a
        /*005e*/ 	.short	(.L_57 - .L_56)
	.align		4
.L_56:
        /*0060*/ 	.word	index@(.nv.constant0._Z6rowaddPiS_S_)
        /*0064*/ 	.short	0x0380
        /*0066*/ 	.short	0x0018


	//----- nvinfo : EIATTR_SW_WAR
	.align		4
.L_57:
        /*0068*/ 	.byte	0x04, 0x36
        /*006a*/ 	.short	(.L_59 - .L_58)
.L_58:
        /*006c*/ 	.word	0x00000008
.L_59:


//--------------------- .nv.callgraph             --------------------------
	.section	.nv.callgraph,"",@"SHT_CUDA_CALLGRAPH"
	.align	4
	.sectionentsize	8
	.align		4
        /*0000*/ 	.word	0x00000000
	.align		4
        /*0004*/ 	.word	0xffffffff
	.align		4
        /*0008*/ 	.word	0x00000000
	.align		4
        /*000c*/ 	.word	0xfffffffe
	.align		4
        /*0010*/ 	.word	0x00000000
	.align		4
        /*0014*/ 	.word	0xfffffffd
	.align		4
        /*0018*/ 	.word	0x00000000
	.align		4
        /*001c*/ 	.word	0xfffffffc


//--------------------- .text._Z3addPiS_S_        --------------------------
	.section	.text._Z3addPiS_S_,"ax",@progbits
	.align	128
        .global         _Z3addPiS_S_
        .type           _Z3addPiS_S_,@function
        .size           _Z3addPiS_S_,(.L_x_15 - _Z3addPiS_S_)
        .other          _Z3addPiS_S_,@"STO_CUDA_ENTRY STV_DEFAULT"
_Z3addPiS_S_:
.text._Z3addPiS_S_:
[----:B------:R-:W-:Y:S01]  /*0000*/  LDC R1, c[0x0][0x37c] ;  /* 0x0000df00ff017b82 */ /* 0x000fe20000000800 */
[----:B------:R-:W0:Y:S07]  /*0010*/  S2R R9, SR_TID.X ;  /* 0x0000000000097919 */ /* 0x000e2e0000002100 */
[----:B------:R-:W0:Y:S01]  /*0020*/  S2UR UR6, SR_CTAID.X ;  /* 0x00000000000679c3 */ /* 0x000e220000002500 */
[----:B------:R-:W1:Y:S07]  /*0030*/  LDCU.64 UR4, c[0x0][0x358] ;  /* 0x00006b00ff0477ac */ /* 0x000e6e0008000a00 */
[----:B------:R-:W0:Y:S08]  /*0040*/  LDC R0, c[0x0][0x360] ;  /* 0x0000d800ff007b82 */ /* 0x000e300000000800 */
[----:B------:R-:W2:Y:S08]  /*0050*/  LDC.64 R2, c[0x0][0x380] ;  /* 0x0000e000ff027b82 */ /* 0x000eb00000000a00 */
[----:B------:R-:W3:Y:S01]  /*0060*/  LDC.64 R4, c[0x0][0x388] ;  /* 0x0000e200ff047b82 */ /* 0x000ee20000000a00 */
[----:B0-----:R-:W-:-:S07]  /*0070*/  IMAD R9, R0, UR6, R9 ;  /* 0x0000000600097c24 */ /* 0x001fce000f8e0209 */
[----:B------:R-:W0:Y:S01]  /*0080*/  LDC.64 R6, c[0x0][0x390] ;  /* 0x0000e400ff067b82 */ /* 0x000e220000000a00 */
[----:B--2---:R-:W-:-:S06]  /*0090*/  IMAD.WIDE.U32 R2, R9, 0x4, R2 ;  /* 0x0000000409027825 */ /* 0x004fcc00078e0002 */
[----:B-1----:R-:W2:Y:S01]  /*00a0*/  LDG.E R2, desc[UR4][R2.64] ;  /* 0x0000000402027981 */ /* 0x002ea2000c1e1900 */
[----:B---3--:R-:W-:-:S06]  /*00b0*/  IMAD.WIDE.U32 R4, R9, 0x4, R4 ;  /* 0x0000000409047825 */ /* 0x008fcc00078e0004 */
[----:B------:R-:W2:Y:S01]  /*00c0*/  LDG.E R5, desc[UR4][R4.64] ;  /* 0x0000000404057981 */ /* 0x000ea2000c1e1900 */
[----:B0-----:R-:W-:Y:S01]  /*00d0*/  IMAD.WIDE.U32 R6, R9, 0x4, R6 ;  /* 0x0000000409067825 */ /* 0x001fe200078e0006 */
[----:B--2---:R-:W-:-:S05]  /*00e0*/  IADD3 R9, PT, PT, R2, R5, RZ ;  /* 0x0000000502097210 */ /* 0x004fca0007ffe0ff */
[----:B------:R-:W-:Y:S01]  /*00f0*/  STG.E desc[UR4][R6.64], R9 ;  /* 0x0000000906007986 */ /* 0x000fe2000c101904 */
[----:B------:R-:W-:Y:S05]  /*0100*/  EXIT ;  /* 0x000000000000794d */ /* 0x000fea0003800000 */
.L_x_0:
[----:B------:R-:W-:-:S00]  /*0110*/  BRA `(.L_x_0) ;  /* 0xfffffffc00fc7947 */ /* 0x000fc0000383ffff */
[----:B------:R-:W-:-:S00]  /*0120*/  NOP ;  /* 0x0000000000007918 */ /* 0x000fc00000000000 */
        /* <DEDUP_REMOVED lines=13> */
.L_x_15:


//--------------------- .text._Z6coladdPiS_S_     --------------------------
	.section	.text._Z6coladdPiS_S_,"ax",@progbits
	.align	128
        .global         _Z6coladdPiS_S_
        .type           _Z6coladdPiS_S_,@function
        .size           _Z6coladdPiS_S_,(.L_x_16 - _Z6coladdPiS_S_)
        .other          _Z6coladdPiS_S_,@"STO_CUDA_ENTRY STV_DEFAULT"
_Z6coladdPiS_S_:
.text._Z6coladdPiS_S_:
[----:B------:R-:W-:Y:S08]  /*0000*/  LDC R1, c[0x0][0x37c] ;  /* 0x0000df00ff017b82 */ /* 0x000ff00000000800 */
[----:B------:R-:W0:Y:S08]  /*0010*/  S2UR UR4, SR_CTAID.X ;  /* 0x00000000000479c3 */ /* 0x000e300000002500 */
[----:B------:R-:W1:Y:S01]  /*0020*/  LDC R2, c[0x0][0x360] ;  /* 0x0000d800ff027b82 */ /* 0x000e620000000800 */
[----:B0-----:R-:W-:-:S13]  /*0030*/  ISETP.NE.AND P0, PT, RZ, UR4, PT ;  /* 0x00000004ff007c0c */ /* 0x001fda000bf05270 */
[----:B------:R-:W-:Y:S05]  /*0040*/  @P0 EXIT ;  /* 0x000000000000094d */ /* 0x000fea0003800000 */
[----:B------:R-:W0:Y:S01]  /*0050*/  S2R R3, SR_TID.X ;  /* 0x0000000000037919 */ /* 0x000e220000002100 */
[C---:B-1----:R-:W-:Y:S01]  /*0060*/  ISETP.GE.U32.AND P0, PT, R2.reuse, 0x4, PT ;  /* 0x000000040200780c */ /* 0x042fe20003f06070 */
[----:B------:R-:W1:Y:S01]  /*0070*/  LDCU.64 UR4, c[0x0][0x358] ;  /* 0x00006b00ff0477ac */ /* 0x000e620008000a00 */
[----:B------:R-:W-:Y:S01]  /*0080*/  HFMA2 R5, -RZ, RZ, 0, 0 ;  /* 0x00000000ff057431 */ /* 0x000fe200000001ff */
[----:B------:R-:W-:-:S10]  /*0090*/  LOP3.LUT R4, R2, 0x3, RZ, 0xc0, !PT ;  /* 0x0000000302047812 */ /* 0x000fd400078ec0ff */
[----:B------:R-:W-:Y:S05]  /*00a0*/  @!P0 BRA `(.L_x_1) ;  /* 0x0000000c00d88947 */ /* 0x000fea0003800000 */
[C---:B------:R-:W-:Y:S01]  /*00b0*/  LOP3.LUT R0, R2.reuse, 0xfffffffc, RZ, 0xc0, !PT ;  /* 0xfffffffc02007812 */ /* 0x040fe200078ec0ff */
[----:B------:R-:W2:Y:S01]  /*00c0*/  LDC.64 R14, c[0x0][0x380] ;  /* 0x0000e000ff0e7b82 */ /* 0x000ea20000000a00 */
[C---:B------:R-:W-:Y:S01]  /*00d0*/  LOP3.LUT R5, R2.reuse, 0x7fc, RZ, 0xc0, !PT ;  /* 0x000007fc02057812 */ /* 0x040fe200078ec0ff */
[----:B0-----:R-:W-:Y:S01]  /*00e0*/  IMAD R6, R2, 0x3, R3 ;  /* 0x0000000302067824 */ /* 0x001fe200078e0203 */
[----:B------:R-:W-:Y:S02]  /*00f0*/  IADD3 R0, PT, PT, -R0, RZ, RZ ;  /* 0x000000ff00007210 */ /* 0x000fe40007ffe1ff */
[-C--:B------:R-:W-:Y:S02]  /*0100*/  IADD3 R7, PT, PT, R2, R3.reuse, RZ ;  /* 0x0000000302077210 */ /* 0x080fe40007ffe0ff */
[----:B------:R-:W-:Y:S01]  /*0110*/  ISETP.GE.AND P0, PT, R0, RZ, PT ;  /* 0x000000ff0000720c */ /* 0x000fe20003f06270 */
[----:B------:R-:W0:Y:S01]  /*0120*/  LDC.64 R12, c[0x0][0x388] ;  /* 0x0000e200ff0c7b82 */ /* 0x000e220000000a00 */
[----:B------:R-:W-:-:S07]  /*0130*/  LEA R8, R2, R3, 0x1 ;  /* 0x0000000302087211 */ /* 0x000fce00078e08ff */
[----:B------:R-:W3:Y:S04]  /*0140*/  LDC.64 R10, c[0x0][0x390] ;  /* 0x0000e400ff0a7b82 */ /* 0x000ee80000000a00 */
[----:B------:R-:W-:Y:S05]  /*0150*/  @P0 BRA `(.L_x_2) ;  /* 0x0000000c00240947 */ /* 0x000fea0003800000 */
[----:B------:R-:W-:Y:S02]  /*0160*/  IADD3 R9, PT, PT, -R0, RZ, RZ ;  /* 0x000000ff00097210 */ /* 0x000fe40007ffe1ff */
[----:B------:R-:W-:Y:S02]  /*0170*/  PLOP3.LUT P0, PT, PT, PT, PT, 0x80, 0x8 ;  /* 0x000000000008781c */ /* 0x000fe40003f0f070 */
[----:B------:R-:W-:-:S13]  /*0180*/  ISETP.GT.AND P1, PT, R9, 0xc, PT ;  /* 0x0000000c0900780c */ /* 0x000fda0003f24270 */
[----:B------:R-:W-:Y:S05]  /*0190*/  @!P1 BRA `(.L_x_3) ;  /* 0x0000000800009947 */ /* 0x000fea0003800000 */
[----:B------:R-:W-:-:S13]  /*01a0*/  PLOP3.LUT P0, PT, PT, PT, PT, 0x8, 0x80 ;  /* 0x000000000080781c */ /* 0x000fda0003f0e170 */
.L_x_4:
[----:B--2-4-:R-:W-:-:S04]  /*01b0*/  IMAD.WIDE.U32 R24, R3, 0x4, R14 ;  /* 0x0000000403187825 */ /* 0x014fc800078e000e */
[C---:B0-----:R-:W-:Y:S02]  /*01c0*/  IMAD.WIDE.U32 R26, R3.reuse, 0x4, R12 ;  /* 0x00000004031a7825 */ /* 0x041fe400078e000c */
[----:B-1----:R-:W2:Y:S04]  /*01d0*/  LDG.E R24, desc[UR4][R24.64] ;  /* 0x0000000418187981 */ /* 0x002ea8000c1e1900 */
[----:B------:R-:W2:Y:S01]  /*01e0*/  LDG.E R27, desc[UR4][R26.64] ;  /* 0x000000041a1b7981 */ /* 0x000ea2000c1e1900 */
[----:B---3--:R-:W-:-:S04]  /*01f0*/  IMAD.WIDE.U32 R16, R3, 0x4, R10 ;  /* 0x0000000403107825 */ /* 0x008fc800078e000a */
[----:B------:R-:W-:-:S04]  /*0200*/  IMAD.WIDE.U32 R18, R7, 0x4, R14 ;  /* 0x0000000407127825 */ /* 0x000fc800078e000e */
[----:B------:R-:W-:Y:S01]  /*0210*/  IMAD.WIDE.U32 R20, R7, 0x4, R12 ;  /* 0x0000000407147825 */ /* 0x000fe200078e000c */
[----:B--2---:R-:W-:-:S05]  /*0220*/  IADD3 R9, PT, PT, R24, R27, RZ ;  /* 0x0000001b18097210 */ /* 0x004fca0007ffe0ff */
[----:B------:R0:W-:Y:S04]  /*0230*/  STG.E desc[UR4][R16.64], R9 ;  /* 0x0000000910007986 */ /* 0x0001e8000c101904 */
[----:B------:R-:W2:Y:S04]  /*0240*/  LDG.E R18, desc[UR4][R18.64] ;  /* 0x0000000412127981 */ /* 0x000ea8000c1e1900 */
[----:B------:R-:W2:Y:S01]  /*0250*/  LDG.E R21, desc[UR4][R20.64] ;  /* 0x0000000414157981 */ /* 0x000ea2000c1e1900 */
[----:B------:R-:W-:-:S04]  /*0260*/  IMAD.WIDE.U32 R22, R7, 0x4, R10 ;  /* 0x0000000407167825 */ /* 0x000fc800078e000a */
[----:B------:R-:W-:-:S04]  /*0270*/  IMAD.WIDE.U32 R24, R8, 0x4, R14 ;  /* 0x0000000408187825 */ /* 0x000fc800078e000e */
[----:B------:R-:W-:Y:S01]  /*0280*/  IMAD.WIDE.U32 R26, R8, 0x4, R12 ;  /* 0x00000004081a7825 */ /* 0x000fe200078e000c */
[----:B--2---:R-:W-:-:S05]  /*0290*/  IADD3 R21, PT, PT, R18, R21, RZ ;  /* 0x0000001512157210 */ /* 0x004fca0007ffe0ff */
[----:B------:R1:W-:Y:S04]  /*02a0*/  STG.E desc[UR4][R22.64], R21 ;  /* 0x0000001516007986 */ /* 0x0003e8000c101904 */
[----:B------:R-:W2:Y:S04]  /*02b0*/  LDG.E R24, desc[UR4][R24.64] ;  /* 0x0000000418187981 */ /* 0x000ea8000c1e1900 */
[----:B------:R-:W2:Y:S01]  /*02c0*/  LDG.E R27, desc[UR4][R26.64] ;  /* 0x000000041a1b7981 */ /* 0x000ea2000c1e1900 */
[----:B------:R-:W-:-:S04]  /*02d0*/  IMAD.WIDE.U32 R28, R8, 0x4, R10 ;  /* 0x00000004081c7825 */ /* 0x000fc800078e000a */
[----:B0-----:R-:W-:-:S04]  /*02e0*/  IMAD.WIDE.U32 R16, R6, 0x4, R14 ;  /* 0x0000000406107825 */ /* 0x001fc800078e000e */
[----:B------:R-:W-:Y:S01]  /*02f0*/  IMAD.WIDE.U32 R18, R6, 0x4, R12 ;  /* 0x0000000406127825 */ /* 0x000fe200078e000c */
[----:B--2---:R-:W-:-:S05]  /*0300*/  IADD3 R9, PT, PT, R24, R27, RZ ;  /* 0x0000001b18097210 */ /* 0x004fca0007ffe0ff */
[----:B------:R0:W-:Y:S04]  /*0310*/  STG.E desc[UR4][R28.64], R9 ;  /* 0x000000091c007986 */ /* 0x0001e8000c101904 */
[----:B------:R-:W0:Y:S04]  /*0320*/  LDG.E R16, desc[UR4][R16.64] ;  /* 0x0000000410107981 */ /* 0x000e28000c1e1900 */
[----:B------:R-:W0:Y:S01]  /*0330*/  LDG.E R19, desc[UR4][R18.64] ;  /* 0x0000000412137981 */ /* 0x000e22000c1e1900 */
[----:B------:R-:W-:-:S04]  /*0340*/  IMAD.WIDE.U32 R14, R2, 0x10, R14 ;  /* 0x00000010020e7825 */ /* 0x000fc800078e000e */
[----:B------:R-:W-:-:S04]  /*0350*/  IMAD.WIDE.U32 R12, R2, 0x10, R12 ;  /* 0x00000010020c7825 */ /* 0x000fc800078e000c */
[----:B-1----:R-:W-:-:S04]  /*0360*/  IMAD.WIDE.U32 R20, R6, 0x4, R10 ;  /* 0x0000000406147825 */ /* 0x002fc800078e000a */
[----:B------:R-:W-:-:S04]  /*0370*/  IMAD.WIDE.U32 R22, R3, 0x4, R14 ;  /* 0x0000000403167825 */ /* 0x000fc800078e000e */
[----:B------:R-:W-:Y:S01]  /*0380*/  IMAD.WIDE.U32 R24, R3, 0x4, R12 ;  /* 0x0000000403187825 */ /* 0x000fe200078e000c */
[----:B0-----:R-:W-:-:S05]  /*0390*/  IADD3 R9, PT, PT, R16, R19, RZ ;  /* 0x0000001310097210 */ /* 0x001fca0007ffe0ff */
[----:B------:R0:W-:Y:S04]  /*03a0*/  STG.E desc[UR4][R20.64], R9 ;  /* 0x0000000914007986 */ /* 0x0001e8000c101904 */
[----:B------:R-:W0:Y:S04]  /*03b0*/  LDG.E R22, desc[UR4][R22.64] ;  /* 0x0000000416167981 */ /* 0x000e28000c1e1900 */
[----:B------:R-:W0:Y:S01]  /*03c0*/  LDG.E R25, desc[UR4][R24.64] ;  /* 0x0000000418197981 */ /* 0x000e22000c1e1900 */
[----:B------:R-:W-:-:S04]  /*03d0*/  IMAD.WIDE.U32 R10, R2, 0x10, R10 ;  /* 0x00000010020a7825 */ /* 0x000fc800078e000a */
[----:B------:R-:W-:-:S04]  /*03e0*/  IMAD.WIDE.U32 R18, R7, 0x4, R14 ;  /* 0x0000000407127825 */ /* 0x000fc800078e000e */
[----:B------:R-:W-:-:S04]  /*03f0*/  IMAD.WIDE.U32 R16, R3, 0x4, R10 ;  /* 0x0000000403107825 */ /* 0x000fc800078e000a */
[----:B------:R-:W-:Y:S01]  /*0400*/  IMAD.WIDE.U32 R26, R7, 0x4, R12 ;  /* 0x00000004071a7825 */ /* 0x000fe200078e000c */
[----:B0-----:R-:W-:-:S05]  /*0410*/  IADD3 R9, PT, PT, R22, R25, RZ ;  /* 0x0000001916097210 */ /* 0x001fca0007ffe0ff */
        /* <DEDUP_REMOVED lines=77> */
[----:B------:R-:W0:Y:S04]  /*08f0*/  LDG.E R16, desc[UR4][R16.64] ;  /* 0x0000000410107981 */ /* 0x000e28000c1e1900 */
[----:B------:R-:W0:Y:S01]  /*0900*/  LDG.E R19, desc[UR4][R18.64] ;  /* 0x0000000412137981 */ /* 0x000e22000c1e1900 */
[----:B------:R-:W-:Y:S01]  /*0910*/  IADD3 R0, PT, PT, R0, 0x10, RZ ;  /* 0x0000001000007810 */ /* 0x000fe20007ffe0ff */
[----:B------:R-:W-:-:S03]  /*0920*/  IMAD.WIDE.U32 R26, R6, 0x4, R10 ;  /* 0x00000004061a7825 */ /* 0x000fc600078e000a */
[----:B------:R-:W-:Y:S01]  /*0930*/  ISETP.GE.AND P1, PT, R0, -0xc, PT ;  /* 0xfffffff40000780c */ /* 0x000fe20003f26270 */
[----:B------:R-:W-:-:S04]  /*0940*/  IMAD.WIDE.U32 R14, R2, 0x10, R14 ;  /* 0x00000010020e7825 */ /* 0x000fc800078e000e */
[----:B------:R-:W-:-:S04]  /*0950*/  IMAD.WIDE.U32 R12, R2, 0x10, R12 ;  /* 0x00000010020c7825 */ /* 0x000fc800078e000c */
[----:B------:R-:W-:Y:S01]  /*0960*/  IMAD.WIDE.U32 R10, R2, 0x10, R10 ;  /* 0x00000010020a7825 */ /* 0x000fe200078e000a */
[----:B0-----:R-:W-:-:S05]  /*0970*/  IADD3 R9, PT, PT, R16, R19, RZ ;  /* 0x0000001310097210 */ /* 0x001fca0007ffe0ff */
[----:B------:R4:W-:Y:S01]  /*0980*/  STG.E desc[UR4][R26.64], R9 ;  /* 0x000000091a007986 */ /* 0x0009e2000c101904 */
[----:B------:R-:W-:Y:S05]  /*0990*/  @!P1 BRA `(.L_x_4) ;  /* 0xfffffff800049947 */ /* 0x000fea000383ffff */
.L_x_3:
[----:B----4-:R-:W-:-:S04]  /*09a0*/  IADD3 R9, PT, PT, -R0, RZ, RZ ;  /* 0x000000ff00097210 */ /* 0x010fc80007ffe1ff */
[----:B------:R-:W-:-:S13]  /*09b0*/  ISETP.GT.AND P1, PT, R9, 0x4, PT ;  /* 0x000000040900780c */ /* 0x000fda0003f24270 */
[----:B------:R-:W-:Y:S05]  /*09c0*/  @!P1 BRA `(.L_x_5) ;  /* 0x0000000400009947 */ /* 0x000fea0003800000 */
[----:B--2---:R-:W-:-:S04]  /*09d0*/  IMAD.WIDE.U32 R24, R3, 0x4, R14 ;  /* 0x0000000403187825 */ /* 0x004fc800078e000e */
        /* <DEDUP_REMOVED lines=55> */
[----:B------:R-:W-:Y:S01]  /*0d50*/  IMAD.WIDE.U32 R26, R6, 0x4, R10 ;  /* 0x00000004061a7825 */ /* 0x000fe200078e000a */
[----:B------:R-:W-:-:S02]  /*0d60*/  PLOP3.LUT P0, PT, PT, PT, PT, 0x8, 0x80 ;  /* 0x000000000080781c */ /* 0x000fc40003f0e170 */
[----:B------:R-:W-:Y:S01]  /*0d70*/  IADD3 R0, PT, PT, R0, 0x8, RZ ;  /* 0x0000000800007810 */ /* 0x000fe20007ffe0ff */
[----:B------:R-:W-:-:S04]  /*0d80*/  IMAD.WIDE.U32 R10, R2, 0x10, R10 ;  /* 0x00000010020a7825 */ /* 0x000fc800078e000a */
[----:B------:R-:W-:-:S04]  /*0d90*/  IMAD.WIDE.U32 R12, R2, 0x10, R12 ;  /* 0x00000010020c7825 */ /* 0x000fc800078e000c */
[----:B------:R-:W-:Y:S01]  /*0da0*/  IMAD.WIDE.U32 R14, R2, 0x10, R14 ;  /* 0x00000010020e7825 */ /* 0x000fe200078e000e */
[----:B0-----:R-:W-:-:S05]  /*0db0*/  IADD3 R9, PT, PT, R16, R19, RZ ;  /* 0x0000001310097210 */ /* 0x001fca0007ffe0ff */
[----:B------:R4:W-:Y:S02]  /*0dc0*/  STG.E desc[UR4][R26.64], R9 ;  /* 0x000000091a007986 */ /* 0x0009e4000c101904 */
.L_x_5:
[----:B------:R-:W-:-:S13]  /*0dd0*/  ISETP.NE.OR P0, PT, R0, RZ, P0 ;  /* 0x000000ff0000720c */ /* 0x000fda0000705670 */
[----:B------:R-:W-:Y:S05]  /*0de0*/  @!P0 BRA `(.L_x_1) ;  /* 0x0000000000888947 */ /* 0x000fea0003800000 */
.L_x_2:
[----:B--2-4-:R-:W-:-:S04]  /*0df0*/  IMAD.WIDE.U32 R24, R3, 0x4, R14 ;  /* 0x0000000403187825 */ /* 0x014fc800078e000e */
[C---:B01----:R-:W-:Y:S02]  /*0e00*/  IMAD.WIDE.U32 R26, R3.reuse, 0x4, R12 ;  /* 0x00000004031a7825 */ /* 0x043fe400078e000c */
[----:B-1----:R-:W2:Y:S04]  /*0e10*/  LDG.E R24, desc[UR4][R24.64] ;  /* 0x0000000418187981 */ /* 0x002ea8000c1e1900 */
[----:B------:R-:W2:Y:S01]  /*0e20*/  LDG.E R27, desc[UR4][R26.64] ;  /* 0x000000041a1b7981 */ /* 0x000ea2000c1e1900 */
[----:B---3--:R-:W-:-:S04]  /*0e30*/  IMAD.WIDE.U32 R16, R3, 0x4, R10 ;  /* 0x0000000403107825 */ /* 0x008fc800078e000a */
[----:B------:R-:W-:-:S04]  /*0e40*/  IMAD.WIDE.U32 R18, R7, 0x4, R14 ;  /* 0x0000000407127825 */ /* 0x000fc800078e000e */
[----:B------:R-:W-:Y:S01]  /*0e50*/  IMAD.WIDE.U32 R20, R7, 0x4, R12 ;  /* 0x0000000407147825 */ /* 0x000fe200078e000c */
[----:B--2---:R-:W-:-:S05]  /*0e60*/  IADD3 R9, PT, PT, R24, R27, RZ ;  /* 0x0000001b18097210 */ /* 0x004fca0007ffe0ff */
        /* <DEDUP_REMOVED lines=19> */
[----:B------:R-:W-:Y:S01]  /*0fa0*/  ISETP.NE.AND P0, PT, R0, RZ, PT ;  /* 0x000000ff0000720c */ /* 0x000fe20003f05270 */
[----:B------:R-:W-:-:S04]  /*0fb0*/  IMAD.WIDE.U32 R10, R2, 0x10, R10 ;  /* 0x00000010020a7825 */ /* 0x000fc800078e000a */
[----:B------:R-:W-:-:S04]  /*0fc0*/  IMAD.WIDE.U32 R12, R2, 0x10, R12 ;  /* 0x00000010020c7825 */ /* 0x000fc800078e000c */
[----:B------:R-:W-:Y:S01]  /*0fd0*/  IMAD.WIDE.U32 R14, R2, 0x10, R14 ;  /* 0x00000010020e7825 */ /* 0x000fe200078e000e */
[----:B0-----:R-:W-:-:S05]  /*0fe0*/  IADD3 R9, PT, PT, R16, R19, RZ ;  /* 0x0000001310097210 */ /* 0x001fca0007ffe0ff */
[----:B------:R1:W-:Y:S01]  /*0ff0*/  STG.E desc[UR4][R20.64], R9 ;  /* 0x0000000914007986 */ /* 0x0003e2000c101904 */
[----:B------:R-:W-:Y:S05]  /*1000*/  @P0 BRA `(.L_x_2) ;  /* 0xfffffffc00780947 */ /* 0x000fea000383ffff */
.L_x_1:
[----:B------:R-:W-:-:S13]  /*1010*/  ISETP.NE.AND P0, PT, R4, RZ, PT ;  /* 0x000000ff0400720c */ /* 0x000fda0003f05270 */
[----:B-1----:R-:W-:Y:S05]  /*1020*/  @!P0 EXIT ;  /* 0x000000000000894d */ /* 0x002fea0003800000 */
[----:B0-----:R-:W-:Y:S01]  /*1030*/  IMAD R5, R2, R5, R3 ;  /* 0x0000000502057224 */ /* 0x001fe200078e0203 */
[----:B------:R-:W-:Y:S01]  /*1040*/  IADD3 R0, PT, PT, -R4, RZ, RZ ;  /* 0x000000ff04007210 */ /* 0x000fe20007ffe1ff */
[----:B------:R-:W0:Y:S02]  /*1050*/  LDCU.64 UR6, c[0x0][0x390] ;  /* 0x00007200ff0677ac */ /* 0x000e240008000a00 */
[----:B------:R-:W-:Y:S01]  /*1060*/  IMAD.WIDE.U32 R4, R5, 0x4, RZ ;  /* 0x0000000405047825 */ /* 0x000fe200078e00ff */
[----:B------:R-:W1:Y:S06]  /*1070*/  LDCU.128 UR8, c[0x0][0x380] ;  /* 0x00007000ff0877ac */ /* 0x000e6c0008000c00 */
.L_x_6:
[C---:B-1----:R-:W-:Y:S02]  /*1080*/  IADD3 R8, P1, PT, R4.reuse, UR10, RZ ;  /* 0x0000000a04087c10 */ /* 0x042fe4000ff3e0ff */
[----:B------:R-:W-:Y:S02]  /*1090*/  IADD3 R6, P0, PT, R4, UR8, RZ ;  /* 0x0000000804067c10 */ /* 0x000fe4000ff1e0ff */
[C---:B----4-:R-:W-:Y:S02]  /*10a0*/  IADD3.X R9, PT, PT, R5.reuse, UR11, RZ, P1, !PT ;  /* 0x0000000b05097c10 */ /* 0x050fe40008ffe4ff */
[----:B------:R-:W-:-:S04]  /*10b0*/  IADD3.X R7, PT, PT, R5, UR9, RZ, P0, !PT ;  /* 0x0000000905077c10 */ /* 0x000fc800087fe4ff */
[----:B------:R-:W4:Y:S04]  /*10c0*/  LDG.E R9, desc[UR4][R8.64] ;  /* 0x0000000408097981 */ /* 0x000f28000c1e1900 */
[----:B------:R-:W4:Y:S01]  /*10d0*/  LDG.E R6, desc[UR4][R6.64] ;  /* 0x0000000406067981 */ /* 0x000f22000c1e1900 */
[----:B0--3--:R-:W-:Y:S02]  /*10e0*/  IADD3 R10, P0, PT, R4, UR6, RZ ;  /* 0x00000006040a7c10 */ /* 0x009fe4000ff1e0ff */
[----:B------:R-:W-:Y:S02]  /*10f0*/  IADD3 R0, PT, PT, R0, 0x1, RZ ;  /* 0x0000000100007810 */ /* 0x000fe40007ffe0ff */
[----:B------:R-:W-:Y:S02]  /*1100*/  IADD3.X R11, PT, PT, R5, UR7, RZ, P0, !PT ;  /* 0x00000007050b7c10 */ /* 0x000fe400087fe4ff */
[----:B------:R-:W-:Y:S01]  /*1110*/  ISETP.NE.AND P0, PT, R0, RZ, PT ;  /* 0x000000ff0000720c */ /* 0x000fe20003f05270 */
[----:B------:R-:W-:Y:S01]  /*1120*/  IMAD.WIDE.U32 R4, R2, 0x4, R4 ;  /* 0x0000000402047825 */ /* 0x000fe200078e0004 */
[----:B----4-:R-:W-:-:S05]  /*1130*/  IADD3 R3, PT, PT, R6, R9, RZ ;  /* 0x0000000906037210 */ /* 0x010fca0007ffe0ff */
[----:B------:R0:W-:Y:S06]  /*1140*/  STG.E desc[UR4][R10.64], R3 ;  /* 0x000000030a007986 */ /* 0x0001ec000c101904 */
[----:B------:R-:W-:Y:S05]  /*1150*/  @P0 BRA `(.L_x_6) ;  /* 0xfffffffc00c80947 */ /* 0x000fea000383ffff */
[----:B------:R-:W-:Y:S05]  /*1160*/  EXIT ;  /* 0x000000000000794d */ /* 0x000fea0003800000 */
.L_x_7:
        /* <DEDUP_REMOVED lines=9> */
.L_x_16:


//--------------------- .text._Z6rowaddPiS_S_     --------------------------
	.section	.text._Z6rowaddPiS_S_,"ax",@progbits
	.align	128
        .global         _Z6rowaddPiS_S_
        .type           _Z6rowaddPiS_S_,@function
        .size           _Z6rowaddPiS_S_,(.L_x_17 - _Z6rowaddPiS_S_)
        .other          _Z6rowaddPiS_S_,@"STO_CUDA_ENTRY STV_DEFAULT"
_Z6rowaddPiS_S_:
.text._Z6rowaddPiS_S_:
[----:B------:R-:W-:Y:S08]  /*0000*/  LDC R1, c[0x0][0x37c] ;  /* 0x0000df00ff017b82 */ /* 0x000ff00000000800 */
[----:B------:R-:W0:Y:S02]  /*0010*/  S2UR UR4, SR_CTAID.X ;  /* 0x00000000000479c3 */ /* 0x000e240000002500 */
[----:B0-----:R-:W-:-:S13]  /*0020*/  ISETP.NE.AND P0, PT, RZ, UR4, PT ;  /* 0x00000004ff007c0c */ /* 0x001fda000bf05270 */
[----:B------:R-:W-:Y:S05]  /*0030*/  @P0 EXIT ;  /* 0x000000000000094d */ /* 0x000fea0003800000 */
[----:B------:R-:W0:Y:S01]  /*0040*/  S2R R0, SR_TID.X ;  /* 0x0000000000007919 */ /* 0x000e220000002100 */
[----:B------:R-:W1:Y:S01]  /*0050*/  LDCU UR7, c[0x0][0x370] ;  /* 0x00006e00ff0777ac */ /* 0x000e620008000800 */
[----:B------:R-:W2:Y:S01]  /*0060*/  LDCU.64 UR8, c[0x0][0x358] ;  /* 0x00006b00ff0877ac */ /* 0x000ea20008000a00 */
[----:B------:R-:W-:Y:S01]  /*0070*/  UMOV UR4, URZ ;  /* 0x000000ff00047c82 */ /* 0x000fe20008000000 */
[----:B-1----:R-:W-:Y:S02]  /*0080*/  UISETP.GE.U32.AND UP0, UPT, UR7, 0x4, UPT ;  /* 0x000000040700788c */ /* 0x002fe4000bf06070 */
[----:B------:R-:W-:Y:S02]  /*0090*/  ULOP3.LUT UR5, UR7, 0x3, URZ, 0xc0, !UPT ;  /* 0x0000000307057892 */ /* 0x000fe4000f8ec0ff */
[----:B0-----:R-:W-:-:S05]  /*00a0*/  IMAD R0, R0, UR7, RZ ;  /* 0x0000000700007c24 */ /* 0x001fca000f8e02ff */
[----:B--2---:R-:W-:Y:S05]  /*00b0*/  BRA.U !UP0, `(.L_x_8) ;  /* 0x0000000908cc7547 */ /* 0x004fea000b800000 */
[----:B------:R-:W0:Y:S01]  /*00c0*/  LDCU.128 UR12, c[0x0][0x380] ;  /* 0x00007000ff0c77ac */ /* 0x000e220008000c00 */
[----:B------:R-:W-:Y:S02]  /*00d0*/  IMAD.MOV.U32 R6, RZ, RZ, 0x8 ;  /* 0x00000008ff067424 */ /* 0x000fe400078e00ff */
[----:B------:R-:W-:Y:S01]  /*00e0*/  IMAD.MOV.U32 R7, RZ, RZ, 0x0 ;  /* 0x00000000ff077424 */ /* 0x000fe200078e00ff */
[----:B------:R-:W1:Y:S01]  /*00f0*/  LDCU.64 UR10, c[0x0][0x390] ;  /* 0x00007200ff0a77ac */ /* 0x000e620008000a00 */
[----:B------:R-:W-:Y:S01]  /*0100*/  IMAD.WIDE.U32 R6, R0, 0x4, R6 ;  /* 0x0000000400067825 */ /* 0x000fe200078e0006 */
[----:B------:R-:W-:Y:S02]  /*0110*/  ULOP3.LUT UR6, UR7, 0xfffffffc, URZ, 0xc0, !UPT ;  /* 0xfffffffc07067892 */ /* 0x000fe4000f8ec0ff */
[----:B------:R-:W-:Y:S02]  /*0120*/  ULOP3.LUT UR4, UR7, 0x7ffffffc, URZ, 0xc0, !UPT ;  /* 0x7ffffffc07047892 */ /* 0x000fe4000f8ec0ff */
[----:B------:R-:W-:-:S04]  /*0130*/  UIADD3 UR6, UPT, UPT, -UR6, URZ, URZ ;  /* 0x000000ff06067290 */ /* 0x000fc8000fffe1ff */
[----:B------:R-:W-:Y:S01]  /*0140*/  UISETP.GE.AND UP0, UPT, UR6, URZ, UPT ;  /* 0x000000ff0600728c */ /* 0x000fe2000bf06270 */
[C---:B0-----:R-:W-:Y:S02]  /*0150*/  IADD3 R4, P0, PT, R6.reuse, UR12, RZ ;  /* 0x0000000c06047c10 */ /* 0x041fe4000ff1e0ff */
[C---:B------:R-:W-:Y:S02]  /*0160*/  IADD3 R2, P1, PT, R6.reuse, UR14, RZ ;  /* 0x0000000e06027c10 */ /* 0x040fe4000ff3e0ff */
[----:B-1----:R-:W-:Y:S02]  /*0170*/  IADD3 R6, P2, PT, R6, UR10, RZ ;  /* 0x0000000a06067c10 */ /* 0x002fe4000ff5e0ff */
[C---:B------:R-:W-:Y:S02]  /*0180*/  IADD3.X R5, PT, PT, R7.reuse, UR13, RZ, P0, !PT ;  /* 0x0000000d07057c10 */ /* 0x040fe400087fe4ff */
[C---:B------:R-:W-:Y:S02]  /*0190*/  IADD3.X R3, PT, PT, R7.reuse, UR15, RZ, P1, !PT ;  /* 0x0000000f07037c10 */ /* 0x040fe40008ffe4ff */
[----:B------:R-:W-:Y:S01]  /*01a0*/  IADD3.X R7, PT, PT, R7, UR11, RZ, P2, !PT ;  /* 0x0000000b07077c10 */ /* 0x000fe200097fe4ff */
[----:B------:R-:W-:Y:S06]  /*01b0*/  BRA.U UP0, `(.L_x_9) ;  /* 0x0000000900147547 */ /* 0x000fec000b800000 */
[----:B------:R-:W-:Y:S02]  /*01c0*/  UIADD3 UR7, UPT, UPT, -UR6, URZ, URZ ;  /* 0x000000ff06077290 */ /* 0x000fe4000fffe1ff */
[----:B------:R-:W-:Y:S02]  /*01d0*/  UPLOP3.LUT UP0, UPT, UPT, UPT, UPT, 0x80, 0x8 ;  /* 0x000000000008789c */ /* 0x000fe40003f0f070 */
[----:B------:R-:W-:-:S09]  /*01e0*/  UISETP.GT.AND UP1, UPT, UR7, 0xc, UPT ;  /* 0x0000000c0700788c */ /* 0x000fd2000bf24270 */
[----:B------:R-:W-:Y:S05]  /*01f0*/  BRA.U !UP1, `(.L_x_10) ;  /* 0x00000005093c7547 */ /* 0x000fea000b800000 */
[----:B------:R-:W-:-:S11]  /*0200*/  UPLOP3.LUT UP0, UPT, UPT, UPT, UPT, 0x40, 0x4 ;  /* 0x000000000004789c */ /* 0x000fd60003f0e870 */
.L_x_11:
[----:B------:R-:W2:Y:S04]  /*0210*/  LDG.E R8, desc[UR8][R4.64+-0x8] ;  /* 0xfffff80804087981 */ /* 0x000ea8000c1e1900 */
[----:B------:R-:W2:Y:S02]  /*0220*/  LDG.E R9, desc[UR8][R2.64+-0x8] ;  /* 0xfffff80802097981 */ /* 0x000ea4000c1e1900 */
[----:B--2---:R-:W-:-:S05]  /*0230*/  IADD3 R9, PT, PT, R8, R9, RZ ;  /* 0x0000000908097210 */ /* 0x004fca0007ffe0ff */
[----:B------:R0:W-:Y:S04]  /*0240*/  STG.E desc[UR8][R6.64+-0x8], R9 ;  /* 0xfffff80906007986 */ /* 0x0001e8000c101908 */
[----:B------:R-:W2:Y:S04]  /*0250*/  LDG.E R8, desc[UR8][R4.64+-0x4] ;  /* 0xfffffc0804087981 */ /* 0x000ea8000c1e1900 */
[----:B------:R-:W2:Y:S02]  /*0260*/  LDG.E R11, desc[UR8][R2.64+-0x4] ;  /* 0xfffffc08020b7981 */ /* 0x000ea4000c1e1900 */
[----:B--2---:R-:W-:-:S05]  /*0270*/  IMAD.IADD R11, R8, 0x1, R11 ;  /* 0x00000001080b7824 */ /* 0x004fca00078e020b */
[----:B------:R1:W-:Y:S04]  /*0280*/  STG.E desc[UR8][R6.64+-0x4], R11 ;  /* 0xfffffc0b06007986 */ /* 0x0003e8000c101908 */
[----:B------:R-:W2:Y:S04]  /*0290*/  LDG.E R8, desc[UR8][R4.64] ;  /* 0x0000000804087981 */ /* 0x000ea8000c1e1900 */
[----:B------:R-:W2:Y:S02]  /*02a0*/  LDG.E R13, desc[UR8][R2.64] ;  /* 0x00000008020d7981 */ /* 0x000ea4000c1e1900 */
[----:B--2---:R-:W-:-:S05]  /*02b0*/  IMAD.IADD R13, R8, 0x1, R13 ;  /* 0x00000001080d7824 */ /* 0x004fca00078e020d */
[----:B------:R2:W-:Y:S04]  /*02c0*/  STG.E desc[UR8][R6.64], R13 ;  /* 0x0000000d06007986 */ /* 0x0005e8000c101908 */
[----:B------:R-:W3:Y:S04]  /*02d0*/  LDG.E R8, desc[UR8][R4.64+0x4] ;  /* 0x0000040804087981 */ /* 0x000ee8000c1e1900 */
[----:B------:R-:W3:Y:S02]  /*02e0*/  LDG.E R15, desc[UR8][R2.64+0x4] ;  /* 0x00000408020f7981 */ /* 0x000ee4000c1e1900 */
[----:B---3--:R-:W-:-:S05]  /*02f0*/  IADD3 R15, PT, PT, R8, R15, RZ ;  /* 0x0000000f080f7210 */ /* 0x008fca0007ffe0ff */
[----:B------:R3:W-:Y:S04]  /*0300*/  STG.E desc[UR8][R6.64+0x4], R15 ;  /* 0x0000040f06007986 */ /* 0x0007e8000c101908 */
[----:B------:R-:W4:Y:S04]  /*0310*/  LDG.E R8, desc[UR8][R4.64+0x8] ;  /* 0x0000080804087981 */ /* 0x000f28000c1e1900 */
[----:B0-----:R-:W4:Y:S02]  /*0320*/  LDG.E R9, desc[UR8][R2.64+0x8] ;  /* 0x0000080802097981 */ /* 0x001f24000c1e1900 */
[----:B----4-:R-:W-:-:S05]  /*0330*/  IMAD.IADD R9, R8, 0x1, R9 ;  /* 0x0000000108097824 */ /* 0x010fca00078e0209 */
[----:B------:R0:W-:Y:S04]  /*0340*/  STG.E desc[UR8][R6.64+0x8], R9 ;  /* 0x0000080906007986 */ /* 0x0001e8000c101908 */
[----:B------:R-:W4:Y:S04]  /*0350*/  LDG.E R8, desc[UR8][R4.64+0xc] ;  /* 0x00000c0804087981 */ /* 0x000f28000c1e1900 */
[----:B-1----:R-:W4:Y:S02]  /*0360*/  LDG.E R11, desc[UR8][R2.64+0xc] ;  /* 0x00000c08020b7981 */ /* 0x002f24000c1e1900 */
[----:B----4-:R-:W-:-:S05]  /*0370*/  IMAD.IADD R11, R8, 0x1, R11 ;  /* 0x00000001080b7824 */ /* 0x010fca00078e020b */
[----:B------:R1:W-:Y:S04]  /*0380*/  STG.E desc[UR8][R6.64+0xc], R11 ;  /* 0x00000c0b06007986 */ /* 0x0003e8000c101908 */
[----:B------:R-:W4:Y:S04]  /*0390*/  LDG.E R8, desc[UR8][R4.64+0x10] ;  /* 0x0000100804087981 */ /* 0x000f28000c1e1900 */
[----:B--2---:R-:W4:Y:S02]  /*03a0*/  LDG.E R13, desc[UR8][R2.64+0x10] ;  /* 0x00001008020d7981 */ /* 0x004f24000c1e1900 */
[----:B----4-:R-:W-:-:S05]  /*03b0*/  IADD3 R13, PT, PT, R8, R13, RZ ;  /* 0x0000000d080d7210 */ /* 0x010fca0007ffe0ff */
[----:B------:R2:W-:Y:S04]  /*03c0*/  STG.E desc[UR8][R6.64+0x10], R13 ;  /* 0x0000100d06007986 */ /* 0x0005e8000c101908 */
[----:B------:R-:W4:Y:S04]  /*03d0*/  LDG.E R8, desc[UR8][R4.64+0x14] ;  /* 0x0000140804087981 */ /* 0x000f28000c1e1900 */
[----:B---3--:R-:W4:Y:S02]  /*03e0*/  LDG.E R15, desc[UR8][R2.64+0x14] ;  /* 0x00001408020f7981 */ /* 0x008f24000c1e1900 */
[----:B----4-:R-:W-:-:S05]  /*03f0*/  IMAD.IADD R15, R8, 0x1, R15 ;  /* 0x00000001080f7824 */ /* 0x010fca00078e020f */
[----:B------:R3:W-:Y:S04]  /*0400*/  STG.E desc[UR8][R6.64+0x14], R15 ;  /* 0x0000140f06007986 */ /* 0x0007e8000c101908 */
[----:B------:R-:W4:Y:S04]  /*0410*/  LDG.E R8, desc[UR8][R4.64+0x18] ;  /* 0x0000180804087981 */ /* 0x000f28000c1e1900 */
[----:B0-----:R-:W4:Y:S02]  /*0420*/  LDG.E R9, desc[UR8][R2.64+0x18] ;  /* 0x0000180802097981 */ /* 0x001f24000c1e1900 */
[----:B----4-:R-:W-:-:S05]  /*0430*/  IMAD.IADD R9, R8, 0x1, R9 ;  /* 0x0000000108097824 */ /* 0x010fca00078e0209 */
[----:B------:R0:W-:Y:S04]  /*0440*/  STG.E desc[UR8][R6.64+0x18], R9 ;  /* 0x0000180906007986 */ /* 0x0001e8000c101908 */
[----:B------:R-:W4:Y:S04]  /*0450*/  LDG.E R8, desc[UR8][R4.64+0x1c] ;  /* 0x00001c0804087981 */ /* 0x000f28000c1e1900 */
[----:B-1----:R-:W4:Y:S02]  /*0460*/  LDG.E R11, desc[UR8][R2.64+0x1c] ;  /* 0x00001c08020b7981 */ /* 0x002f24000c1e1900 */
[----:B----4-:R-:W-:-:S05]  /*0470*/  IADD3 R11, PT, PT, R8, R11, RZ ;  /* 0x0000000b080b7210 */ /* 0x010fca0007ffe0ff */
[----:B------:R1:W-:Y:S04]  /*0480*/  STG.E desc[UR8][R6.64+0x1c], R11 ;  /* 0x00001c0b06007986 */ /* 0x0003e8000c101908 */
[----:B------:R-:W4:Y:S04]  /*0490*/  LDG.E R8, desc[UR8][R4.64+0x20] ;  /* 0x0000200804087981 */ /* 0x000f28000c1e1900 */
[----:B--2---:R-:W4:Y:S02]  /*04a0*/  LDG.E R13, desc[UR8][R2.64+0x20] ;  /* 0x00002008020d7981 */ /* 0x004f24000c1e1900 */
[----:B----4-:R-:W-:-:S05]  /*04b0*/  IMAD.IADD R13, R8, 0x1, R13 ;  /* 0x00000001080d7824 */ /* 0x010fca00078e020d */
[----:B------:R2:W-:Y:S04]  /*04c0*/  STG.E desc[UR8][R6.64+0x20], R13 ;  /* 0x0000200d06007986 */ /* 0x0005e8000c101908 */
[----:B------:R-:W4:Y:S04]  /*04d0*/  LDG.E R8, desc[UR8][R4.64+0x24] ;  /* 0x0000240804087981 */ /* 0x000f28000c1e1900 */
[----:B---3--:R-:W4:Y:S02]  /*04e0*/  LDG.E R15, desc[UR8][R2.64+0x24] ;  /* 0x00002408020f7981 */ /* 0x008f24000c1e1900 */
[----:B----4-:R-:W-:-:S05]  /*04f0*/  IMAD.IADD R15, R8, 0x1, R15 ;  /* 0x00000001080f7824 */ /* 0x010fca00078e020f */
[----:B------:R3:W-:Y:S04]  /*0500*/  STG.E desc[UR8][R6.64+0x24], R15 ;  /* 0x0000240f06007986 */ /* 0x0007e8000c101908 */
[----:B------:R-:W4:Y:S04]  /*0510*/  LDG.E R8, desc[UR8][R4.64+0x28] ;  /* 0x0000280804087981 */ /* 0x000f28000c1e1900 */
[----:B0-----:R-:W4:Y:S02]  /*0520*/  LDG.E R9, desc[UR8][R2.64+0x28] ;  /* 0x0000280802097981 */ /* 0x001f24000c1e1900 */
[----:B----4-:R-:W-:-:S05]  /*0530*/  IADD3 R9, PT, PT, R8, R9, RZ ;  /* 0x0000000908097210 */ /* 0x010fca0007ffe0ff */
[----:B------:R-:W-:Y:S04]  /*0540*/  STG.E desc[UR8][R6.64+0x28], R9 ;  /* 0x0000280906007986 */ /* 0x000fe8000c101908 */
[----:B------:R-:W4:Y:S04]  /*0550*/  LDG.E R8, desc[UR8][R4.64+0x2c] ;  /* 0x00002c0804087981 */ /* 0x000f28000c1e1900 */
[----:B-1----:R-:W4:Y:S02]  /*0560*/  LDG.E R11, desc[UR8][R2.64+0x2c] ;  /* 0x00002c08020b7981 */ /* 0x002f24000c1e1900 */
[----:B----4-:R-:W-:-:S05]  /*0570*/  IMAD.IADD R11, R8, 0x1, R11 ;  /* 0x00000001080b7824 */ /* 0x010fca00078e020b */
[----:B------:R0:W-:Y:S04]  /*0580*/  STG.E desc[UR8][R6.64+0x2c], R11 ;  /* 0x00002c0b06007986 */ /* 0x0001e8000c101908 */
[----:B------:R-:W4:Y:S04]  /*0590*/  LDG.E R8, desc[UR8][R4.64+0x30] ;  /* 0x0000300804087981 */ /* 0x000f28000c1e1900 */
[----:B--2---:R-:W4:Y:S02]  /*05a0*/  LDG.E R13, desc[UR8][R2.64+0x30] ;  /* 0x00003008020d7981 */ /* 0x004f24000c1e1900 */
[----:B----4-:R-:W-:-:S05]  /*05b0*/  IMAD.IADD R13, R8, 0x1, R13 ;  /* 0x00000001080d7824 */ /* 0x010fca00078e020d */
[----:B------:R-:W-:Y:S04]  /*05c0*/  STG.E desc[UR8][R6.64+0x30], R13 ;  /* 0x0000300d06007986 */ /* 0x000fe8000c101908 */
[----:B------:R1:W2:Y:S04]  /*05d0*/  LDG.E R8, desc[UR8][R4.64+0x34] ;  /* 0x0000340804087981 */ /* 0x0002a8000c1e1900 */
[----:B---3--:R3:W2:Y:S01]  /*05e0*/  LDG.E R15, desc[UR8][R2.64+0x34] ;  /* 0x00003408020f7981 */ /* 0x0086a2000c1e1900 */
[----:B------:R-:W-:Y:S01]  /*05f0*/  UIADD3 UR6, UPT, UPT, UR6, 0x10, URZ ;  /* 0x0000001006067890 */ /* 0x000fe2000fffe0ff */
[----:B------:R-:W-:-:S02]  /*0600*/  IADD3 R10, P1, PT, R2, 0x40, RZ ;  /* 0x00000040020a7810 */ /* 0x000fc40007f3e0ff */
[----:B------:R-:W-:Y:S01]  /*0610*/  IADD3 R12, P0, PT, R4, 0x40, RZ ;  /* 0x00000040040c7810 */ /* 0x000fe20007f1e0ff */
[----:B------:R-:W-:Y:S02]  /*0620*/  UISETP.GE.AND UP1, UPT, UR6, -0xc, UPT ;  /* 0xfffffff40600788c */ /* 0x000fe4000bf26270 */
[----:B0-----:R-:W-:Y:S02]  /*0630*/  IMAD.X R11, RZ, RZ, R3, P1 ;  /* 0x000000ffff0b7224 */ /* 0x001fe400008e0603 */
[----:B-1----:R-:W-:Y:S02]  /*0640*/  IMAD.X R5, RZ, RZ, R5, P0 ;  /* 0x000000ffff057224 */ /* 0x002fe400000e0605 */
[----:B------:R-:W-:Y:S01]  /*0650*/  IMAD.MOV.U32 R4, RZ, RZ, R12 ;  /* 0x000000ffff047224 */ /* 0x000fe200078e000c */
[----:B---3--:R-:W-:Y:S01]  /*0660*/  MOV R3, R11 ;  /* 0x0000000b00037202 */ /* 0x008fe20000000f00 */
[----:B------:R-:W-:Y:S01]  /*0670*/  IMAD.MOV.U32 R2, RZ, RZ, R10 ;  /* 0x000000ffff027224 */ /* 0x000fe200078e000a */
[----:B--2---:R-:W-:-:S02]  /*0680*/  IADD3 R15, PT, PT, R8, R15, RZ ;  /* 0x0000000f080f7210 */ /* 0x004fc40007ffe0ff */
[----:B------:R-:W-:-:S03]  /*0690*/  IADD3 R8, P2, PT, R6, 0x40, RZ ;  /* 0x0000004006087810 */ /* 0x000fc60007f5e0ff */
[----:B------:R0:W-:Y:S01]  /*06a0*/  STG.E desc[UR8][R6.64+0x34], R15 ;  /* 0x0000340f06007986 */ /* 0x0001e2000c101908 */
[----:B------:R-:W-:Y:S01]  /*06b0*/  IADD3.X R9, PT, PT, RZ, R7, RZ, P2, !PT ;  /* 0x00000007ff097210 */ /* 0x000fe200017fe4ff */
[----:B0-----:R-:W-:-:S04]  /*06c0*/  IMAD.MOV.U32 R6, RZ, RZ, R8 ;  /* 0x000000ffff067224 */ /* 0x001fc800078e0008 */
[----:B------:R-:W-:Y:S01]  /*06d0*/  IMAD.MOV.U32 R7, RZ, RZ, R9 ;  /* 0x000000ffff077224 */ /* 0x000fe200078e0009 */
[----:B------:R-:W-:Y:S06]  /*06e0*/  BRA.U !UP1, `(.L_x_11) ;  /* 0xfffffff909c87547 */ /* 0x000fec000b83ffff */
.L_x_10:
[----:B------:R-:W-:-:S04]  /*06f0*/  UIADD3 UR7, UPT, UPT, -UR6, URZ, URZ ;  /* 0x000000ff06077290 */ /* 0x000fc8000fffe1ff */
[----:B------:R-:W-:-:S09]  /*0700*/  UISETP.GT.AND UP1, UPT, UR7, 0x4, UPT ;  /* 0x000000040700788c */ /* 0x000fd2000bf24270 */
[----:B------:R-:W-:Y:S05]  /*0710*/  BRA.U !UP1, `(.L_x_12) ;  /* 0x0000000109b47547 */ /* 0x000fea000b800000 */
        /* <DEDUP_REMOVED lines=19> */
[----:B------:R-:W-:Y:S04]  /*0850*/  STG.E desc[UR8][R6.64+0x8], R9 ;  /* 0x0000080906007986 */ /* 0x000fe8000c101908 */
[----:B------:R-:W4:Y:S04]  /*0860*/  LDG.E R8, desc[UR8][R4.64+0xc] ;  /* 0x00000c0804087981 */ /* 0x000f28000c1e1900 */
[----:B-1----:R-:W4:Y:S02]  /*0870*/  LDG.E R11, desc[UR8][R2.64+0xc] ;  /* 0x00000c08020b7981 */ /* 0x002f24000c1e1900 */
[----:B----4-:R-:W-:-:S05]  /*0880*/  IMAD.IADD R11, R8, 0x1, R11 ;  /* 0x00000001080b7824 */ /* 0x010fca00078e020b */
[----:B------:R0:W-:Y:S04]  /*0890*/  STG.E desc[UR8][R6.64+0xc], R11 ;  /* 0x00000c0b06007986 */ /* 0x0001e8000c101908 */
[----:B------:R-:W4:Y:S04]  /*08a0*/  LDG.E R8, desc[UR8][R4.64+0x10] ;  /* 0x0000100804087981 */ /* 0x000f28000c1e1900 */
[----:B--2---:R-:W4:Y:S02]  /*08b0*/  LDG.E R13, desc[UR8][R2.64+0x10] ;  /* 0x00001008020d7981 */ /* 0x004f24000c1e1900 */
[----:B----4-:R-:W-:-:S05]  /*08c0*/  IADD3 R13, PT, PT, R8, R13, RZ ;  /* 0x0000000d080d7210 */ /* 0x010fca0007ffe0ff */
[----:B------:R-:W-:Y:S04]  /*08d0*/  STG.E desc[UR8][R6.64+0x10], R13 ;  /* 0x0000100d06007986 */ /* 0x000fe8000c101908 */
[----:B------:R1:W2:Y:S04]  /*08e0*/  LDG.E R8, desc[UR8][R4.64+0x14] ;  /* 0x0000140804087981 */ /* 0x0002a8000c1e1900 */
[----:B---3--:R3:W2:Y:S01]  /*08f0*/  LDG.E R15, desc[UR8][R2.64+0x14] ;  /* 0x00001408020f7981 */ /* 0x0086a2000c1e1900 */
[----:B------:R-:W-:Y:S01]  /*0900*/  IADD3 R10, P1, PT, R2, 0x20, RZ ;  /* 0x00000020020a7810 */ /* 0x000fe20007f3e0ff */
[----:B------:R-:W-:Y:S01]  /*0910*/  UIADD3 UR6, UPT, UPT, UR6, 0x8, URZ ;  /* 0x0000000806067890 */ /* 0x000fe2000fffe0ff */
[----:B------:R-:W-:Y:S01]  /*0920*/  IADD3 R12, P0, PT, R4, 0x20, RZ ;  /* 0x00000020040c7810 */ /* 0x000fe20007f1e0ff */
[----:B------:R-:W-:Y:S01]  /*0930*/  UPLOP3.LUT UP0, UPT, UPT, UPT, UPT, 0x40, 0x4 ;  /* 0x000000000004789c */ /* 0x000fe20003f0e870 */
[----:B0-----:R-:W-:-:S02]  /*0940*/  IADD3.X R11, PT, PT, RZ, R3, RZ, P1, !PT ;  /* 0x00000003ff0b7210 */ /* 0x001fc40000ffe4ff */
[----:B-1----:R-:W-:Y:S01]  /*0950*/  MOV R4, R12 ;  /* 0x0000000c00047202 */ /* 0x002fe20000000f00 */
[----:B------:R-:W-:Y:S02]  /*0960*/  IMAD.X R5, RZ, RZ, R5, P0 ;  /* 0x000000ffff057224 */ /* 0x000fe400000e0605 */
[----:B---3--:R-:W-:Y:S01]  /*0970*/  IMAD.MOV.U32 R2, RZ, RZ, R10 ;  /* 0x000000ffff027224 */ /* 0x008fe200078e000a */
[----:B------:R-:W-:Y:S01]  /*0980*/  MOV R3, R11 ;  /* 0x0000000b00037202 */ /* 0x000fe20000000f00 */
[----:B--2---:R-:W-:Y:S01]  /*0990*/  IMAD.IADD R15, R8, 0x1, R15 ;  /* 0x00000001080f7824 */ /* 0x004fe200078e020f */
[----:B------:R-:W-:-:S04]  /*09a0*/  IADD3 R8, P2, PT, R6, 0x20, RZ ;  /* 0x0000002006087810 */ /* 0x000fc80007f5e0ff */
[----:B------:R0:W-:Y:S01]  /*09b0*/  STG.E desc[UR8][R6.64+0x14], R15 ;  /* 0x0000140f06007986 */ /* 0x0001e2000c101908 */
[----:B------:R-:W-:Y:S02]  /*09c0*/  IMAD.X R9, RZ, RZ, R7, P2 ;  /* 0x000000ffff097224 */ /* 0x000fe400010e0607 */
[----:B0-----:R-:W-:-:S03]  /*09d0*/  IMAD.MOV.U32 R6, RZ, RZ, R8 ;  /* 0x000000ffff067224 */ /* 0x001fc600078e0008 */
[----:B------:R-:W-:-:S07]  /*09e0*/  MOV R7, R9 ;  /* 0x0000000900077202 */ /* 0x000fce0000000f00 */
.L_x_12:
[----:B------:R-:W-:-:S09]  /*09f0*/  UISETP.NE.OR UP0, UPT, UR6, URZ, UP0 ;  /* 0x000000ff0600728c */ /* 0x000fd20008705670 */
[----:B------:R-:W-:Y:S05]  /*0a00*/  BRA.U !UP0, `(.L_x_8) ;  /* 0x0000000108787547 */ /* 0x000fea000b800000 */
.L_x_9:
[----:B------:R-:W2:Y:S04]  /*0a10*/  LDG.E R8, desc[UR8][R4.64+-0x8] ;  /* 0xfffff80804087981 */ /* 0x000ea8000c1e1900 */
[----:B------:R-:W2:Y:S02]  /*0a20*/  LDG.E R9, desc[UR8][R2.64+-0x8] ;  /* 0xfffff80802097981 */ /* 0x000ea4000c1e1900 */
[----:B--2---:R-:W-:-:S05]  /*0a30*/  IMAD.IADD R9, R8, 0x1, R9 ;  /* 0x0000000108097824 */ /* 0x004fca00078e0209 */
[----:B------:R-:W-:Y:S04]  /*0a40*/  STG.E desc[UR8][R6.64+-0x8], R9 ;  /* 0xfffff80906007986 */ /* 0x000fe8000c101908 */
[----:B------:R-:W2:Y:S04]  /*0a50*/  LDG.E R8, desc[UR8][R4.64+-0x4] ;  /* 0xfffffc0804087981 */ /* 0x000ea8000c1e1900 */
[----:B------:R-:W2:Y:S02]  /*0a60*/  LDG.E R11, desc[UR8][R2.64+-0x4] ;  /* 0xfffffc08020b7981 */ /* 0x000ea4000c1e1900 */
[----:B--2---:R-:W-:-:S05]  /*0a70*/  IADD3 R11, PT, PT, R8, R11, RZ ;  /* 0x0000000b080b7210 */ /* 0x004fca0007ffe0ff */
[----:B------:R0:W-:Y:S04]  /*0a80*/  STG.E desc[UR8][R6.64+-0x4], R11 ;  /* 0xfffffc0b06007986 */ /* 0x0001e8000c101908 */
[----:B------:R-:W2:Y:S04]  /*0a90*/  LDG.E R8, desc[UR8][R4.64] ;  /* 0x0000000804087981 */ /* 0x000ea8000c1e1900 */
[----:B------:R-:W2:Y:S02]  /*0aa0*/  LDG.E R13, desc[UR8][R2.64] ;  /* 0x00000008020d7981 */ /* 0x000ea4000c1e1900 */
[----:B--2---:R-:W-:-:S05]  /*0ab0*/  IMAD.IADD R13, R8, 0x1, R13 ;  /* 0x00000001080d7824 */ /* 0x004fca00078e020d */
[----:B------:R-:W-:Y:S04]  /*0ac0*/  STG.E desc[UR8][R6.64], R13 ;  /* 0x0000000d06007986 */ /* 0x000fe8000c101908 */
[----:B------:R1:W2:Y:S04]  /*0ad0*/  LDG.E R8, desc[UR8][R4.64+0x4] ;  /* 0x0000040804087981 */ /* 0x0002a8000c1e1900 */
[----:B------:R3:W2:Y:S01]  /*0ae0*/  LDG.E R15, desc[UR8][R2.64+0x4] ;  /* 0x00000408020f7981 */ /* 0x0006a2000c1e1900 */
[----:B------:R-:W-:Y:S01]  /*0af0*/  UIADD3 UR6, UPT, UPT, UR6, 0x4, URZ ;  /* 0x0000000406067890 */ /* 0x000fe2000fffe0ff */
[----:B------:R-:W-:-:S02]  /*0b00*/  IADD3 R10, P1, PT, R2, 0x10, RZ ;  /* 0x00000010020a7810 */ /* 0x000fc40007f3e0ff */
[----:B------:R-:W-:Y:S01]  /*0b10*/  IADD3 R12, P0, PT, R4, 0x10, RZ ;  /* 0x00000010040c7810 */ /* 0x000fe20007f1e0ff */
[----:B------:R-:W-:Y:S01]  /*0b20*/  UISETP.NE.AND UP0, UPT, UR6, URZ, UPT ;  /* 0x000000ff0600728c */ /* 0x000fe2000bf05270 */
[----:B0-----:R-:W-:Y:S02]  /*0b30*/  IADD3.X R11, PT, PT, RZ, R3, RZ, P1, !PT ;  /* 0x00000003ff0b7210 */ /* 0x001fe40000ffe4ff */
[----:B-1----:R-:W-:Y:S01]  /*0b40*/  MOV R4, R12 ;  /* 0x0000000c00047202 */ /* 0x002fe20000000f00 */
[----:B------:R-:W-:Y:S01]  /*0b50*/  IMAD.X R5, RZ, RZ, R5, P0 ;  /* 0x000000ffff057224 */ /* 0x000fe200000e0605 */
[----:B---3--:R-:W-:Y:S01]  /*0b60*/  MOV R3, R11 ;  /* 0x0000000b00037202 */ /* 0x008fe20000000f00 */
[----:B------:R-:W-:Y:S01]  /*0b70*/  IMAD.MOV.U32 R2, RZ, RZ, R10 ;  /* 0x000000ffff027224 */ /* 0x000fe200078e000a */
[----:B--2---:R-:W-:Y:S02]  /*0b80*/  IADD3 R15, PT, PT, R8, R15, RZ ;  /* 0x0000000f080f7210 */ /* 0x004fe40007ffe0ff */
[----:B------:R-:W-:-:S03]  /*0b90*/  IADD3 R8, P2, PT, R6, 0x10, RZ ;  /* 0x0000001006087810 */ /* 0x000fc60007f5e0ff */
[----:B------:R0:W-:Y:S02]  /*0ba0*/  STG.E desc[UR8][R6.64+0x4], R15 ;  /* 0x0000040f06007986 */ /* 0x0001e4000c101908 */
[----:B------:R-:W-:Y:S02]  /*0bb0*/  IMAD.X R9, RZ, RZ, R7, P2 ;  /* 0x000000ffff097224 */ /* 0x000fe400010e0607 */
[----:B0-----:R-:W-:-:S03]  /*0bc0*/  IMAD.MOV.U32 R6, RZ, RZ, R8 ;  /* 0x000000ffff067224 */ /* 0x001fc600078e0008 */
[----:B------:R-:W-:Y:S01]  /*0bd0*/  MOV R7, R9 ;  /* 0x0000000900077202 */ /* 0x000fe20000000f00 */
[----:B------:R-:W-:Y:S06]  /*0be0*/  BRA.U UP0, `(.L_x_9) ;  /* 0xfffffffd00887547 */ /* 0x000fec000b83ffff */
.L_x_8:
[----:B------:R-:W-:-:S13]  /*0bf0*/  ISETP.NE.AND P0, PT, RZ, UR5, PT ;  /* 0x00000005ff007c0c */ /* 0x000fda000bf05270 */
[----:B------:R-:W-:Y:S05]  /*0c00*/  @!P0 EXIT ;  /* 0x000000000000894d */ /* 0x000fea0003800000 */
[----:B------:R-:W0:Y:S01]  /*0c10*/  LDC.64 R2, c[0x0][0x390] ;  /* 0x0000e400ff027b82 */ /* 0x000e220000000a00 */
[----:B------:R-:W-:Y:S01]  /*0c20*/  VIADD R9, R0, UR4 ;  /* 0x0000000400097c36 */ /* 0x000fe20008000000 */
[----:B------:R-:W-:-:S06]  /*0c30*/  UIADD3 UR5, UPT, UPT, -UR5, URZ, URZ ;  /* 0x000000ff05057290 */ /* 0x000fcc000fffe1ff */
[----:B------:R-:W1:Y:S08]  /*0c40*/  LDC.64 R4, c[0x0][0x388] ;  /* 0x0000e200ff047b82 */ /* 0x000e700000000a00 */
[----:B------:R-:W2:Y:S01]  /*0c50*/  LDC.64 R6, c[0x0][0x380] ;  /* 0x0000e000ff067b82 */ /* 0x000ea20000000a00 */
[----:B0-----:R-:W-:-:S04]  /*0c60*/  IMAD.WIDE.U32 R2, R9, 0x4, R2 ;  /* 0x0000000409027825 */ /* 0x001fc800078e0002 */
[----:B------:R-:W-:Y:S01]  /*0c70*/  IMAD.MOV.U32 R13, RZ, RZ, R3 ;  /* 0x000000ffff0d7224 */ /* 0x000fe200078e0003 */
[----:B------:R-:W-:Y:S01]  /*0c80*/  MOV R8, R2 ;  /* 0x0000000200087202 */ /* 0x000fe20000000f00 */
[----:B-1----:R-:W-:-:S05]  /*0c90*/  IMAD.WIDE.U32 R4, R9, 0x4, R4 ;  /* 0x0000000409047825 */ /* 0x002fca00078e0004 */
[----:B------:R-:W-:Y:S01]  /*0ca0*/  MOV R11, R5 ;  /* 0x00000005000b7202 */ /* 0x000fe20000000f00 */
[----:B--2---:R-:W-:-:S04]  /*0cb0*/  IMAD.WIDE.U32 R6, R9, 0x4, R6 ;  /* 0x0000000409067825 */ /* 0x004fc800078e0006 */
[----:B------:R-:W-:-:S07]  /*0cc0*/  IMAD.MOV.U32 R9, RZ, RZ, R7 ;  /* 0x000000ffff097224 */ /* 0x000fce00078e0007 */
.L_x_13:
[----:B------:R-:W-:Y:S01]  /*0cd0*/  MOV R5, R11 ;  /* 0x0000000b00057202 */ /* 0x000fe20000000f00 */
[----:B0-----:R-:W-:Y:S01]  /*0ce0*/  IMAD.MOV.U32 R3, RZ, RZ, R9 ;  /* 0x000000ffff037224 */ /* 0x001fe200078e0009 */
[----:B------:R-:W-:-:S04]  /*0cf0*/  MOV R2, R6 ;  /* 0x0000000600027202 */ /* 0x000fc80000000f00 */
[----:B------:R-:W2:Y:S04]  /*0d00*/  LDG.E R5, desc[UR8][R4.64] ;  /* 0x0000000804057981 */ /* 0x000ea8000c1e1900 */
[----:B------:R0:W2:Y:S02]  /*0d10*/  LDG.E R0, desc[UR8][R2.64] ;  /* 0x0000000802007981 */ /* 0x0000a4000c1e1900 */
[----:B0-----:R-:W-:Y:S01]  /*0d20*/  MOV R2, R8 ;  /* 0x0000000800027202 */ /* 0x001fe20000000f00 */
[----:B------:R-:W-:Y:S01]  /*0d30*/  IMAD.MOV.U32 R3, RZ, RZ, R13 ;  /* 0x000000ffff037224 */ /* 0x000fe200078e000d */
[----:B------:R-:W-:-:S04]  /*0d40*/  UIADD3 UR5, UPT, UPT, UR5, 0x1, URZ ;  /* 0x0000000105057890 */ /* 0x000fc8000fffe0ff */
[----:B------:R-:W-:Y:S01]  /*0d50*/  UISETP.NE.AND UP0, UPT, UR5, URZ, UPT ;  /* 0x000000ff0500728c */ /* 0x000fe2000bf05270 */
[----:B------:R-:W-:Y:S02]  /*0d60*/  IADD3 R4, P1, PT, R4, 0x4, RZ ;  /* 0x0000000404047810 */ /* 0x000fe40007f3e0ff */
[----:B------:R-:W-:Y:S02]  /*0d70*/  IADD3 R8, P0, PT, R8, 0x4, RZ ;  /* 0x0000000408087810 */ /* 0x000fe40007f1e0ff */
[----:B------:R-:W-:Y:S01]  /*0d80*/  IADD3 R6, P2, PT, R6, 0x4, RZ ;  /* 0x0000000406067810 */ /* 0x000fe20007f5e0ff */
[----:B------:R-:W-:Y:S01]  /*0d90*/  IMAD.X R11, RZ, RZ, R11, P1 ;  /* 0x000000ffff0b7224 */ /* 0x000fe200008e060b */
[----:B------:R-:W-:Y:S02]  /*0da0*/  IADD3.X R13, PT, PT, RZ, R13, RZ, P0, !PT ;  /* 0x0000000dff0d7210 */ /* 0x000fe400007fe4ff */
[----:B------:R-:W-:Y:S01]  /*0db0*/  IADD3.X R9, PT, PT, RZ, R9, RZ, P2, !PT ;  /* 0x00000009ff097210 */ /* 0x000fe200017fe4ff */
[----:B--2---:R-:W-:-:S05]  /*0dc0*/  IMAD.IADD R7, R0, 0x1, R5 ;  /* 0x0000000100077824 */ /* 0x004fca00078e0205 */
[----:B------:R0:W-:Y:S01]  /*0dd0*/  STG.E desc[UR8][R2.64], R7 ;  /* 0x0000000702007986 */ /* 0x0001e2000c101908 */
[----:B------:R-:W-:Y:S05]  /*0de0*/  BRA.U UP0, `(.L_x_13) ;  /* 0xfffffffd00b87547 */ /* 0x000fea000b83ffff */
[----:B------:R-:W-:Y:S05]  /*0df0*/  EXIT ;  /* 0x000000000000794d */ /* 0x000fea0003800000 */
.L_x_14:
        /* <DEDUP_REMOVED lines=16> */
.L_x_17:


//--------------------- .nv.shared.reserved.0     --------------------------
	.section	.nv.shared.reserved.0,"aw",@nobits
	.weak		__nv_reservedSMEM_offset_0_alias
	.size		__nv_reservedSMEM_offset_0_alias, 0, 64
	.other		__nv_reservedSMEM_offset_0_alias,@"STO_CUDA_RESERVED_SHARED STV_DEFAULT"
__nv_reservedSMEM_offset_0_alias:
	.zero		0
	.zero		64


//--------------------- .nv.constant0._Z3addPiS_S_ --------------------------
	.section	.nv.constant0._Z3addPiS_S_,"a",@progbits
	.sectionflags	@""
	.align	4
.nv.constant0._Z3addPiS_S_:
	.zero		920


//--------------------- .nv.constant0._Z6coladdPiS_S_ --------------------------
	.section	.nv.constant0._Z6coladdPiS_S_,"a",@progbits
	.sectionflags	@""
	.align	4
.nv.constant0._Z6coladdPiS_S_:
	.zero		920


//--------------------- .nv.constant0._Z6rowaddPiS_S_ --------------------------
	.section	.nv.constant0._Z6rowaddPiS_S_,"a",@progbits
	.sectionflags	@""
	.align	4
.nv.constant0._Z6rowaddPiS_S_:
	.zero		920


//--------------------- SYMBOLS --------------------------

	.type		.nv.reservedSmem.offset0,@object
	.size		.nv.reservedSmem.offset0,0x4
